//
// Generated by NVIDIA NVVM Compiler
//
// Compiler Build ID: CL-36424714
// Cuda compilation tools, release 13.0, V13.0.88
// Based on NVVM 20.0.0
//

.version 9.0
.target sm_100
.address_size 64

	// .globl	_Z10dotProductPdS_iS_

.visible .entry _Z10dotProductPdS_iS_(
	.param .u64 .ptr .align 1 _Z10dotProductPdS_iS__param_0,
	.param .u64 .ptr .align 1 _Z10dotProductPdS_iS__param_1,
	.param .u32 _Z10dotProductPdS_iS__param_2,
	.param .u64 .ptr .align 1 _Z10dotProductPdS_iS__param_3
)
{
	.reg .pred 	%p<2>;
	.reg .b32 	%r<6>;
	.reg .b64 	%rd<10>;
	.reg .b64 	%fd<5>;

	ld.param.u64 	%rd1, [_Z10dotProductPdS_iS__param_0];
	ld.param.u64 	%rd2, [_Z10dotProductPdS_iS__param_1];
	ld.param.u32 	%r2, [_Z10dotProductPdS_iS__param_2];
	ld.param.u64 	%rd3, [_Z10dotProductPdS_iS__param_3];
	mov.u32 	%r3, %ctaid.x;
	mov.u32 	%r4, %ntid.x;
	mov.u32 	%r5, %tid.x;
	mad.lo.s32 	%r1, %r3, %r4, %r5;
	setp.ge.s32 	%p1, %r1, %r2;
	@%p1 bra 	$L__BB0_2;
	cvta.to.global.u64 	%rd4, %rd1;
	cvta.to.global.u64 	%rd5, %rd2;
	cvta.to.global.u64 	%rd6, %rd3;
	mul.wide.s32 	%rd7, %r1, 8;
	add.s64 	%rd8, %rd4, %rd7;
	ld.global.f64 	%fd1, [%rd8];
	add.s64 	%rd9, %rd5, %rd7;
	ld.global.f64 	%fd2, [%rd9];
	mul.f64 	%fd3, %fd1, %fd2;
	atom.global.add.f64 	%fd4, [%rd6], %fd3;
$L__BB0_2:
	ret;

}
	// .globl	_Z13MatrixVecMultPdS_S_i
.visible .entry _Z13MatrixVecMultPdS_S_i(
	.param .u64 .ptr .align 1 _Z13MatrixVecMultPdS_S_i_param_0,
	.param .u64 .ptr .align 1 _Z13MatrixVecMultPdS_S_i_param_1,
	.param .u64 .ptr .align 1 _Z13MatrixVecMultPdS_S_i_param_2,
	.param .u32 _Z13MatrixVecMultPdS_S_i_param_3
)
{
	.reg .pred 	%p<11>;
	.reg .b32 	%r<37>;
	.reg .b64 	%rd<31>;
	.reg .b64 	%fd<112>;

	ld.param.u64 	%rd11, [_Z13MatrixVecMultPdS_S_i_param_0];
	ld.param.u64 	%rd12, [_Z13MatrixVecMultPdS_S_i_param_1];
	ld.param.u64 	%rd10, [_Z13MatrixVecMultPdS_S_i_param_2];
	ld.param.u32 	%r23, [_Z13MatrixVecMultPdS_S_i_param_3];
	cvta.to.global.u64 	%rd1, %rd12;
	cvta.to.global.u64 	%rd2, %rd11;
	mov.u32 	%r24, %ctaid.x;
	mov.u32 	%r25, %ntid.x;
	mov.u32 	%r26, %tid.x;
	mad.lo.s32 	%r1, %r24, %r25, %r26;
	setp.ge.s32 	%p1, %r1, %r23;
	@%p1 bra 	$L__BB1_15;
	setp.lt.s32 	%p2, %r23, 1;
	mov.f64 	%fd111, 0d0000000000000000;
	@%p2 bra 	$L__BB1_14;
	mul.lo.s32 	%r2, %r23, %r1;
	and.b32  	%r3, %r23, 15;
	setp.lt.u32 	%p3, %r23, 16;
	mov.f64 	%fd111, 0d0000000000000000;
	mov.b32 	%r33, 0;
	@%p3 bra 	$L__BB1_5;
	and.b32  	%r33, %r23, 2147483632;
	neg.s32 	%r31, %r33;
	add.s64 	%rd3, %rd2, 64;
	add.s64 	%rd29, %rd1, 64;
	mov.f64 	%fd111, 0d0000000000000000;
	mov.u32 	%r30, %r2;
$L__BB1_4:
	.pragma "nounroll";
	mul.wide.s32 	%rd13, %r30, 8;
	add.s64 	%rd14, %rd3, %rd13;
	ld.global.f64 	%fd18, [%rd14+-64];
	ld.global.f64 	%fd19, [%rd29+-64];
	fma.rn.f64 	%fd20, %fd18, %fd19, %fd111;
	ld.global.f64 	%fd21, [%rd14+-56];
	ld.global.f64 	%fd22, [%rd29+-56];
	fma.rn.f64 	%fd23, %fd21, %fd22, %fd20;
	ld.global.f64 	%fd24, [%rd14+-48];
	ld.global.f64 	%fd25, [%rd29+-48];
	fma.rn.f64 	%fd26, %fd24, %fd25, %fd23;
	ld.global.f64 	%fd27, [%rd14+-40];
	ld.global.f64 	%fd28, [%rd29+-40];
	fma.rn.f64 	%fd29, %fd27, %fd28, %fd26;
	ld.global.f64 	%fd30, [%rd14+-32];
	ld.global.f64 	%fd31, [%rd29+-32];
	fma.rn.f64 	%fd32, %fd30, %fd31, %fd29;
	ld.global.f64 	%fd33, [%rd14+-24];
	ld.global.f64 	%fd34, [%rd29+-24];
	fma.rn.f64 	%fd35, %fd33, %fd34, %fd32;
	ld.global.f64 	%fd36, [%rd14+-16];
	ld.global.f64 	%fd37, [%rd29+-16];
	fma.rn.f64 	%fd38, %fd36, %fd37, %fd35;
	ld.global.f64 	%fd39, [%rd14+-8];
	ld.global.f64 	%fd40, [%rd29+-8];
	fma.rn.f64 	%fd41, %fd39, %fd40, %fd38;
	ld.global.f64 	%fd42, [%rd14];
	ld.global.f64 	%fd43, [%rd29];
	fma.rn.f64 	%fd44, %fd42, %fd43, %fd41;
	ld.global.f64 	%fd45, [%rd14+8];
	ld.global.f64 	%fd46, [%rd29+8];
	fma.rn.f64 	%fd47, %fd45, %fd46, %fd44;
	ld.global.f64 	%fd48, [%rd14+16];
	ld.global.f64 	%fd49, [%rd29+16];
	fma.rn.f64 	%fd50, %fd48, %fd49, %fd47;
	ld.global.f64 	%fd51, [%rd14+24];
	ld.global.f64 	%fd52, [%rd29+24];
	fma.rn.f64 	%fd53, %fd51, %fd52, %fd50;
	ld.global.f64 	%fd54, [%rd14+32];
	ld.global.f64 	%fd55, [%rd29+32];
	fma.rn.f64 	%fd56, %fd54, %fd55, %fd53;
	ld.global.f64 	%fd57, [%rd14+40];
	ld.global.f64 	%fd58, [%rd29+40];
	fma.rn.f64 	%fd59, %fd57, %fd58, %fd56;
	ld.global.f64 	%fd60, [%rd14+48];
	ld.global.f64 	%fd61, [%rd29+48];
	fma.rn.f64 	%fd62, %fd60, %fd61, %fd59;
	ld.global.f64 	%fd63, [%rd14+56];
	ld.global.f64 	%fd64, [%rd29+56];
	fma.rn.f64 	%fd111, %fd63, %fd64, %fd62;
	add.s32 	%r31, %r31, 16;
	add.s32 	%r30, %r30, 16;
	add.s64 	%rd29, %rd29, 128;
	setp.ne.s32 	%p4, %r31, 0;
	@%p4 bra 	$L__BB1_4;
$L__BB1_5:
	setp.eq.s32 	%p5, %r3, 0;
	@%p5 bra 	$L__BB1_14;
	and.b32  	%r11, %r23, 7;
	setp.lt.u32 	%p6, %r3, 8;
	@%p6 bra 	$L__BB1_8;
	add.s32 	%r28, %r33, %r2;
	mul.wide.s32 	%rd15, %r28, 8;
	add.s64 	%rd16, %rd2, %rd15;
	ld.global.f64 	%fd66, [%rd16];
	mul.wide.u32 	%rd17, %r33, 8;
	add.s64 	%rd18, %rd1, %rd17;
	ld.global.f64 	%fd67, [%rd18];
	fma.rn.f64 	%fd68, %fd66, %fd67, %fd111;
	ld.global.f64 	%fd69, [%rd16+8];
	ld.global.f64 	%fd70, [%rd18+8];
	fma.rn.f64 	%fd71, %fd69, %fd70, %fd68;
	ld.global.f64 	%fd72, [%rd16+16];
	ld.global.f64 	%fd73, [%rd18+16];
	fma.rn.f64 	%fd74, %fd72, %fd73, %fd71;
	ld.global.f64 	%fd75, [%rd16+24];
	ld.global.f64 	%fd76, [%rd18+24];
	fma.rn.f64 	%fd77, %fd75, %fd76, %fd74;
	ld.global.f64 	%fd78, [%rd16+32];
	ld.global.f64 	%fd79, [%rd18+32];
	fma.rn.f64 	%fd80, %fd78, %fd79, %fd77;
	ld.global.f64 	%fd81, [%rd16+40];
	ld.global.f64 	%fd82, [%rd18+40];
	fma.rn.f64 	%fd83, %fd81, %fd82, %fd80;
	ld.global.f64 	%fd84, [%rd16+48];
	ld.global.f64 	%fd85, [%rd18+48];
	fma.rn.f64 	%fd86, %fd84, %fd85, %fd83;
	ld.global.f64 	%fd87, [%rd16+56];
	ld.global.f64 	%fd88, [%rd18+56];
	fma.rn.f64 	%fd111, %fd87, %fd88, %fd86;
	add.s32 	%r33, %r33, 8;
$L__BB1_8:
	setp.eq.s32 	%p7, %r11, 0;
	@%p7 bra 	$L__BB1_14;
	and.b32  	%r14, %r23, 3;
	setp.lt.u32 	%p8, %r11, 4;
	@%p8 bra 	$L__BB1_11;
	add.s32 	%r29, %r33, %r2;
	mul.wide.s32 	%rd19, %r29, 8;
	add.s64 	%rd20, %rd2, %rd19;
	ld.global.f64 	%fd90, [%rd20];
	mul.wide.u32 	%rd21, %r33, 8;
	add.s64 	%rd22, %rd1, %rd21;
	ld.global.f64 	%fd91, [%rd22];
	fma.rn.f64 	%fd92, %fd90, %fd91, %fd111;
	ld.global.f64 	%fd93, [%rd20+8];
	ld.global.f64 	%fd94, [%rd22+8];
	fma.rn.f64 	%fd95, %fd93, %fd94, %fd92;
	ld.global.f64 	%fd96, [%rd20+16];
	ld.global.f64 	%fd97, [%rd22+16];
	fma.rn.f64 	%fd98, %fd96, %fd97, %fd95;
	ld.global.f64 	%fd99, [%rd20+24];
	ld.global.f64 	%fd100, [%rd22+24];
	fma.rn.f64 	%fd111, %fd99, %fd100, %fd98;
	add.s32 	%r33, %r33, 4;
$L__BB1_11:
	setp.eq.s32 	%p9, %r14, 0;
	@%p9 bra 	$L__BB1_14;
	mul.wide.u32 	%rd23, %r33, 8;
	add.s64 	%rd30, %rd1, %rd23;
	add.s32 	%r36, %r33, %r2;
	neg.s32 	%r35, %r14;
$L__BB1_13:
	.pragma "nounroll";
	mul.wide.s32 	%rd24, %r36, 8;
	add.s64 	%rd25, %rd2, %rd24;
	ld.global.f64 	%fd101, [%rd25];
	ld.global.f64 	%fd102, [%rd30];
	fma.rn.f64 	%fd111, %fd101, %fd102, %fd111;
	add.s64 	%rd30, %rd30, 8;
	add.s32 	%r36, %r36, 1;
	add.s32 	%r35, %r35, 1;
	setp.ne.s32 	%p10, %r35, 0;
	@%p10 bra 	$L__BB1_13;
$L__BB1_14:
	cvta.to.global.u64 	%rd26, %rd10;
	mul.wide.s32 	%rd27, %r1, 8;
	add.s64 	%rd28, %rd26, %rd27;
	st.global.f64 	[%rd28], %fd111;
$L__BB1_15:
	ret;

}
	// .globl	_Z5APAlBPdS_diS_
.visible .entry _Z5APAlBPdS_diS_(
	.param .u64 .ptr .align 1 _Z5APAlBPdS_diS__param_0,
	.param .u64 .ptr .align 1 _Z5APAlBPdS_diS__param_1,
	.param .f64 _Z5APAlBPdS_diS__param_2,
	.param .u32 _Z5APAlBPdS_diS__param_3,
	.param .u64 .ptr .align 1 _Z5APAlBPdS_diS__param_4
)
{
	.reg .pred 	%p<2>;
	.reg .b32 	%r<6>;
	.reg .b64 	%rd<11>;
	.reg .b64 	%fd<5>;

	ld.param.u64 	%rd1, [_Z5APAlBPdS_diS__param_0];
	ld.param.u64 	%rd2, [_Z5APAlBPdS_diS__param_1];
	ld.param.f64 	%fd1, [_Z5APAlBPdS_diS__param_2];
	ld.param.u32 	%r2, [_Z5APAlBPdS_diS__param_3];
	ld.param.u64 	%rd3, [_Z5APAlBPdS_diS__param_4];
	mov.u32 	%r3, %ctaid.x;
	mov.u32 	%r4, %ntid.x;
	mov.u32 	%r5, %tid.x;
	mad.lo.s32 	%r1, %r3, %r4, %r5;
	setp.ge.s32 	%p1, %r1, %r2;
	@%p1 bra 	$L__BB2_2;
	cvta.to.global.u64 	%rd4, %rd1;
	cvta.to.global.u64 	%rd5, %rd2;
	cvta.to.global.u64 	%rd6, %rd3;
	mul.wide.s32 	%rd7, %r1, 8;
	add.s64 	%rd8, %rd4, %rd7;
	ld.global.f64 	%fd2, [%rd8];
	add.s64 	%rd9, %rd5, %rd7;
	ld.global.f64 	%fd3, [%rd9];
	fma.rn.f64 	%fd4, %fd1, %fd3, %fd2;
	add.s64 	%rd10, %rd6, %rd7;
	st.global.f64 	[%rd10], %fd4;
$L__BB2_2:
	ret;

}
	// .globl	_Z11vecSubtractPdS_iS_
.visible .entry _Z11vecSubtractPdS_iS_(
	.param .u64 .ptr .align 1 _Z11vecSubtractPdS_iS__param_0,
	.param .u64 .ptr .align 1 _Z11vecSubtractPdS_iS__param_1,
	.param .u32 _Z11vecSubtractPdS_iS__param_2,
	.param .u64 .ptr .align 1 _Z11vecSubtractPdS_iS__param_3
)
{
	.reg .pred 	%p<2>;
	.reg .b32 	%r<6>;
	.reg .b64 	%rd<11>;
	.reg .b64 	%fd<4>;

	ld.param.u64 	%rd1, [_Z11vecSubtractPdS_iS__param_0];
	ld.param.u64 	%rd2, [_Z11vecSubtractPdS_iS__param_1];
	ld.param.u32 	%r2, [_Z11vecSubtractPdS_iS__param_2];
	ld.param.u64 	%rd3, [_Z11vecSubtractPdS_iS__param_3];
	mov.u32 	%r3, %ctaid.x;
	mov.u32 	%r4, %ntid.x;
	mov.u32 	%r5, %tid.x;
	mad.lo.s32 	%r1, %r3, %r4, %r5;
	setp.ge.s32 	%p1, %r1, %r2;
	@%p1 bra 	$L__BB3_2;
	cvta.to.global.u64 	%rd4, %rd1;
	cvta.to.global.u64 	%rd5, %rd2;
	cvta.to.global.u64 	%rd6, %rd3;
	mul.wide.s32 	%rd7, %r1, 8;
	add.s64 	%rd8, %rd4, %rd7;
	ld.global.f64 	%fd1, [%rd8];
	add.s64 	%rd9, %rd5, %rd7;
	ld.global.f64 	%fd2, [%rd9];
	sub.f64 	%fd3, %fd1, %fd2;
	add.s64 	%rd10, %rd6, %rd7;
	st.global.f64 	[%rd10], %fd3;
$L__BB3_2:
	ret;

}
	// .globl	_Z18JacobiPreconditionPdS_S_i
.visible .entry _Z18JacobiPreconditionPdS_S_i(
	.param .u64 .ptr .align 1 _Z18JacobiPreconditionPdS_S_i_param_0,
	.param .u64 .ptr .align 1 _Z18JacobiPreconditionPdS_S_i_param_1,
	.param .u64 .ptr .align 1 _Z18JacobiPreconditionPdS_S_i_param_2,
	.param .u32 _Z18JacobiPreconditionPdS_S_i_param_3
)
{
	.reg .pred 	%p<2>;
	.reg .b32 	%r<7>;
	.reg .b64 	%rd<12>;
	.reg .b64 	%fd<4>;

	ld.param.u64 	%rd1, [_Z18JacobiPreconditionPdS_S_i_param_0];
	ld.param.u64 	%rd2, [_Z18JacobiPreconditionPdS_S_i_param_1];
	ld.param.u64 	%rd3, [_Z18JacobiPreconditionPdS_S_i_param_2];
	ld.param.u32 	%r2, [_Z18JacobiPreconditionPdS_S_i_param_3];
	mov.u32 	%r3, %ctaid.x;
	mov.u32 	%r4, %ntid.x;
	mov.u32 	%r5, %tid.x;
	mad.lo.s32 	%r1, %r3, %r4, %r5;
	setp.ge.s32 	%p1, %r1, %r2;
	@%p1 bra 	$L__BB4_2;
	cvta.to.global.u64 	%rd4, %rd1;
	cvta.to.global.u64 	%rd5, %rd2;
	cvta.to.global.u64 	%rd6, %rd3;
	mul.wide.s32 	%rd7, %r1, 8;
	add.s64 	%rd8, %rd4, %rd7;
	ld.global.f64 	%fd1, [%rd8];
	mad.lo.s32 	%r6, %r2, %r1, %r1;
	mul.wide.s32 	%rd9, %r6, 8;
	add.s64 	%rd10, %rd5, %rd9;
	ld.global.f64 	%fd2, [%rd10];
	div.rn.f64 	%fd3, %fd1, %fd2;
	add.s64 	%rd11, %rd6, %rd7;
	st.global.f64 	[%rd11], %fd3;
$L__BB4_2:
	ret;

}


// ===== COMPILED SASS (sm_100) =====

	.target	sm_100

	.elftype	@"ET_EXEC"


//--------------------- .note.nv.tkinfo           --------------------------
	.section	.note.nv.tkinfo,"",@"SHT_NOTE"
	.sectionflags	@"SHF_NOTE_NV_TKINFO"
	.tkinfo
        /*0018*/ 	.word	0x00000002
        /*0030*/ 	.string	""
        /*0030*/ 	.string	"ptxas"
        /*0030*/ 	.string	"Cuda compilation tools, release 13.0, V13.0.88"
        /*0030*/ 	.string	"Build cuda_13.0.r13.0/compiler.36424714_0"
        /*0030*/ 	.string	"-arch sm_100 -m 64 "



//--------------------- .note.nv.cuinfo           --------------------------
	.section	.note.nv.cuinfo,"",@"SHT_NOTE"
	.sectionflags	@"SHF_NOTE_NV_CUINFO"
        /*0018*/ 	.short	0x0002
        /*001a*/ 	.short	0x0064
        /*001c*/ 	.short	0x0082
	.zero		2


//--------------------- .nv.info                  --------------------------
	.section	.nv.info,"",@"SHT_CUDA_INFO"
	.align	4


	//----- nvinfo : EIATTR_REGCOUNT
	.align		4
        /*0000*/ 	.byte	0x04, 0x2f
        /*0002*/ 	.short	(.L_1 - .L_0)
	.align		4
.L_0:
        /*0004*/ 	.word	index@(_Z10dotProductPdS_iS_)
        /*0008*/ 	.word	0x0000000c


	//----- nvinfo : EIATTR_FRAME_SIZE
	.align		4
.L_1:
        /*000c*/ 	.byte	0x04, 0x11
        /*000e*/ 	.short	(.L_3 - .L_2)
	.align		4
.L_2:
        /*0010*/ 	.word	index@(_Z10dotProductPdS_iS_)
        /*0014*/ 	.word	0x00000000


	//----- nvinfo : EIATTR_REGCOUNT
	.align		4
.L_3:
        /*0018*/ 	.byte	0x04, 0x2f
        /*001a*/ 	.short	(.L_5 - .L_4)
	.align		4
.L_4:
        /*001c*/ 	.word	index@(_Z13MatrixVecMultPdS_S_i)
        /*0020*/ 	.word	0x00000020


	//----- nvinfo : EIATTR_FRAME_SIZE
	.align		4
.L_5:
        /*0024*/ 	.byte	0x04, 0x11
        /*0026*/ 	.short	(.L_7 - .L_6)
	.align		4
.L_6:
        /*0028*/ 	.word	index@(_Z13MatrixVecMultPdS_S_i)
        /*002c*/ 	.word	0x00000000


	//----- nvinfo : EIATTR_REGCOUNT
	.align		4
.L_7:
        /*0030*/ 	.byte	0x04, 0x2f
        /*0032*/ 	.short	(.L_9 - .L_8)
	.align		4
.L_8:
        /*0034*/ 	.word	index@(_Z5APAlBPdS_diS_)
        /*0038*/ 	.word	0x0000000e


	//----- nvinfo : EIATTR_FRAME_SIZE
	.align		4
.L_9:
        /*003c*/ 	.byte	0x04, 0x11
        /*003e*/ 	.short	(.L_11 - .L_10)
	.align		4
.L_10:
        /*0040*/ 	.word	index@(_Z5APAlBPdS_diS_)
        /*0044*/ 	.word	0x00000000


	//----- nvinfo : EIATTR_REGCOUNT
	.align		4
.L_11:
        /*0048*/ 	.byte	0x04, 0x2f
        /*004a*/ 	.short	(.L_13 - .L_12)
	.align		4
.L_12:
        /*004c*/ 	.word	index@(_Z11vecSubtractPdS_iS_)
        /*0050*/ 	.word	0x0000000e


	//----- nvinfo : EIATTR_FRAME_SIZE
	.align		4
.L_13:
        /*0054*/ 	.byte	0x04, 0x11
        /*0056*/ 	.short	(.L_15 - .L_14)
	.align		4
.L_14:
        /*0058*/ 	.word	index@(_Z11vecSubtractPdS_iS_)
        /*005c*/ 	.word	0x00000000


	//----- nvinfo : EIATTR_REGCOUNT
	.align		4
.L_15:
        /*0060*/ 	.byte	0x04, 0x2f
        /*0062*/ 	.short	(.L_17 - .L_16)
	.align		4
.L_16:
        /*0064*/ 	.word	index@(_Z18JacobiPreconditionPdS_S_i)
        /*0068*/ 	.word	0x00000019


	//----- nvinfo : EIATTR_FRAME_SIZE
	.align		4
.L_17:
        /*006c*/ 	.byte	0x04, 0x11
        /*006e*/ 	.short	(.L_19 - .L_18)
	.align		4
.L_18:
        /*0070*/ 	.word	index@($__internal_0_$__cuda_sm20_div_rn_f64_full)
        /*0074*/ 	.word	0x00000000


	//----- nvinfo : EIATTR_FRAME_SIZE
	.align		4
.L_19:
        /*0078*/ 	.byte	0x04, 0x11
        /*007a*/ 	.short	(.L_21 - .L_20)
	.align		4
.L_20:
        /*007c*/ 	.word	index@(_Z18JacobiPreconditionPdS_S_i)
        /*0080*/ 	.word	0x00000000


	//----- nvinfo : EIATTR_MIN_STACK_SIZE
	.align		4
.L_21:
        /*0084*/ 	.byte	0x04, 0x12
        /*0086*/ 	.short	(.L_23 - .L_22)
	.align		4
.L_22:
        /*0088*/ 	.word	index@(_Z18JacobiPreconditionPdS_S_i)
        /*008c*/ 	.word	0x00000000


	//----- nvinfo : EIATTR_MIN_STACK_SIZE
	.align		4
.L_23:
        /*0090*/ 	.byte	0x04, 0x12
        /*0092*/ 	.short	(.L_25 - .L_24)
	.align		4
.L_24:
        /*0094*/ 	.word	index@(_Z11vecSubtractPdS_iS_)
        /*0098*/ 	.word	0x00000000


	//----- nvinfo : EIATTR_MIN_STACK_SIZE
	.align		4
.L_25:
        /*009c*/ 	.byte	0x04, 0x12
        /*009e*/ 	.short	(.L_27 - .L_26)
	.align		4
.L_26:
        /*00a0*/ 	.word	index@(_Z5APAlBPdS_diS_)
        /*00a4*/ 	.word	0x00000000


	//----- nvinfo : EIATTR_MIN_STACK_SIZE
	.align		4
.L_27:
        /*00a8*/ 	.byte	0x04, 0x12
        /*00aa*/ 	.short	(.L_29 - .L_28)
	.align		4
.L_28:
        /*00ac*/ 	.word	index@(_Z13MatrixVecMultPdS_S_i)
        /*00b0*/ 	.word	0x00000000


	//----- nvinfo : EIATTR_MIN_STACK_SIZE
	.align		4
.L_29:
        /*00b4*/ 	.byte	0x04, 0x12
        /*00b6*/ 	.short	(.L_31 - .L_30)
	.align		4
.L_30:
        /*00b8*/ 	.word	index@(_Z10dotProductPdS_iS_)
        /*00bc*/ 	.word	0x00000000
.L_31:


//--------------------- .nv.compat                --------------------------
	.section	.nv.compat,"",@"SHT_CUDA_COMPAT_INFO"
	.align	4
        /*0000*/ 	.byte	0x02, 0x09, 0x00, 0x00, 0x02, 0x02, 0x01, 0x00, 0x02, 0x05, 0x05, 0x00, 0x03, 0x07, 0x01, 0x01
        /*0010*/ 	.byte	0x02, 0x03, 0x00, 0x00, 0x02, 0x06, 0x01, 0x00, 0x04, 0x0b, 0x08, 0x00, 0x01, 0x00, 0x00, 0x00
        /*0020*/ 	.byte	0x00, 0x00, 0x00, 0x00


//--------------------- .nv.info._Z18JacobiPreconditionPdS_S_i --------------------------
	.section	.nv.info._Z18JacobiPreconditionPdS_S_i,"",@"SHT_CUDA_INFO"
	.sectionflags	@""
	.align	4


	//----- nvinfo : EIATTR_CUDA_API_VERSION
	.align		4
        /*0000*/ 	.byte	0x04, 0x37
        /*0002*/ 	.short	(.L_33 - .L_32)
.L_32:
        /*0004*/ 	.word	0x00000082


	//----- nvinfo : EIATTR_KPARAM_INFO
	.align		4
.L_33:
        /*0008*/ 	.byte	0x04, 0x17
        /*000a*/ 	.short	(.L_35 - .L_34)
.L_34:
        /*000c*/ 	.word	0x00000000
        /*0010*/ 	.short	0x0003
        /*0012*/ 	.short	0x0018
        /*0014*/ 	.byte	0x00, 0xf0, 0x11, 0x00


	//----- nvinfo : EIATTR_KPARAM_INFO
	.align		4
.L_35:
        /*0018*/ 	.byte	0x04, 0x17
        /*001a*/ 	.short	(.L_37 - .L_36)
.L_36:
        /*001c*/ 	.word	0x00000000
        /*0020*/ 	.short	0x0002
        /*0022*/ 	.short	0x0010
        /*0024*/ 	.byte	0x00, 0xf5, 0x21, 0x00


	//----- nvinfo : EIATTR_KPARAM_INFO
	.align		4
.L_37:
        /*0028*/ 	.byte	0x04, 0x17
        /*002a*/ 	.short	(.L_39 - .L_38)
.L_38:
        /*002c*/ 	.word	0x00000000
        /*0030*/ 	.short	0x0001
        /*0032*/ 	.short	0x0008
        /*0034*/ 	.byte	0x00, 0xf5, 0x21, 0x00


	//----- nvinfo : EIATTR_KPARAM_INFO
	.align		4
.L_39:
        /*0038*/ 	.byte	0x04, 0x17
        /*003a*/ 	.short	(.L_41 - .L_40)
.L_40:
        /*003c*/ 	.word	0x00000000
        /*0040*/ 	.short	0x0000
        /*0042*/ 	.short	0x0000
        /*0044*/ 	.byte	0x00, 0xf5, 0x21, 0x00


	//----- nvinfo : EIATTR_SPARSE_MMA_MASK
	.align		4
.L_41:
        /*0048*/ 	.byte	0x03, 0x50
        /*004a*/ 	.short	0x0000


	//----- nvinfo : EIATTR_MAXREG_COUNT
	.align		4
        /*004c*/ 	.byte	0x03, 0x1b
        /*004e*/ 	.short	0x00ff


	//----- nvinfo : EIATTR_MERCURY_ISA_VERSION
	.align		4
        /*0050*/ 	.byte	0x03, 0x5f
        /*0052*/ 	.short	0x0101


	//----- nvinfo : EIATTR_VRC_CTA_INIT_COUNT
	.align		4
        /*0054*/ 	.byte	0x02, 0x4a
	.zero		1
	.zero		1


	//----- nvinfo : EIATTR_EXIT_INSTR_OFFSETS
	.align		4
        /*0058*/ 	.byte	0x04, 0x1c
        /*005a*/ 	.short	(.L_43 - .L_42)


	//   ....[0]....
.L_42:
        /*005c*/ 	.word	0x00000070


	//   ....[1]....
        /*0060*/ 	.word	0x00000250


	//----- nvinfo : EIATTR_CRS_STACK_SIZE
	.align		4
.L_43:
        /*0064*/ 	.byte	0x04, 0x1e
        /*0066*/ 	.short	(.L_45 - .L_44)
.L_44:
        /*0068*/ 	.word	0x00000000


	//----- nvinfo : EIATTR_CBANK_PARAM_SIZE
	.align		4
.L_45:
        /*006c*/ 	.byte	0x03, 0x19
        /*006e*/ 	.short	0x001c


	//----- nvinfo : EIATTR_PARAM_CBANK
	.align		4
        /*0070*/ 	.byte	0x04, 0x0a
        /*0072*/ 	.short	(.L_47 - .L_46)
	.align		4
.L_46:
        /*0074*/ 	.word	index@(.nv.constant0._Z18JacobiPreconditionPdS_S_i)
        /*0078*/ 	.short	0x0380
        /*007a*/ 	.short	0x001c


	//----- nvinfo : EIATTR_SW_WAR
	.align		4
.L_47:
        /*007c*/ 	.byte	0x04, 0x36
        /*007e*/ 	.short	(.L_49 - .L_48)
.L_48:
        /*0080*/ 	.word	0x00000008
.L_49:


//--------------------- .nv.info._Z11vecSubtractPdS_iS_ --------------------------
	.section	.nv.info._Z11vecSubtractPdS_iS_,"",@"SHT_CUDA_INFO"
	.sectionflags	@""
	.align	4


	//----- nvinfo : EIATTR_CUDA_API_VERSION
	.align		4
        /*0000*/ 	.byte	0x04, 0x37
        /*0002*/ 	.short	(.L_51 - .L_50)
.L_50:
        /*0004*/ 	.word	0x00000082


	//----- nvinfo : EIATTR_KPARAM_INFO
	.align		4
.L_51:
        /*0008*/ 	.byte	0x04, 0x17
        /*000a*/ 	.short	(.L_53 - .L_52)
.L_52:
        /*000c*/ 	.word	0x00000000
        /*0010*/ 	.short	0x0003
        /*0012*/ 	.short	0x0018
        /*0014*/ 	.byte	0x00, 0xf5, 0x21, 0x00


	//----- nvinfo : EIATTR_KPARAM_INFO
	.align		4
.L_53:
        /*0018*/ 	.byte	0x04, 0x17
        /*001a*/ 	.short	(.L_55 - .L_54)
.L_54:
        /*001c*/ 	.word	0x00000000
        /*0020*/ 	.short	0x0002
        /*0022*/ 	.short	0x0010
        /*0024*/ 	.byte	0x00, 0xf0, 0x11, 0x00


	//----- nvinfo : EIATTR_KPARAM_INFO
	.align		4
.L_55:
        /*0028*/ 	.byte	0x04, 0x17
        /*002a*/ 	.short	(.L_57 - .L_56)
.L_56:
        /*002c*/ 	.word	0x00000000
        /*0030*/ 	.short	0x0001
        /*0032*/ 	.short	0x0008
        /*0034*/ 	.byte	0x00, 0xf5, 0x21, 0x00


	//----- nvinfo : EIATTR_KPARAM_INFO
	.align		4
.L_57:
        /*0038*/ 	.byte	0x04, 0x17
        /*003a*/ 	.short	(.L_59 - .L_58)
.L_58:
        /*003c*/ 	.word	0x00000000
        /*0040*/ 	.short	0x0000
        /*0042*/ 	.short	0x0000
        /*0044*/ 	.byte	0x00, 0xf5, 0x21, 0x00


	//----- nvinfo : EIATTR_SPARSE_MMA_MASK
	.align		4
.L_59:
        /*0048*/ 	.byte	0x03, 0x50
        /*004a*/ 	.short	0x0000


	//----- nvinfo : EIATTR_MAXREG_COUNT
	.align		4
        /*004c*/ 	.byte	0x03, 0x1b
        /*004e*/ 	.short	0x00ff


	//----- nvinfo : EIATTR_MERCURY_ISA_VERSION
	.align		4
        /*0050*/ 	.byte	0x03, 0x5f
        /*0052*/ 	.short	0x0101


	//----- nvinfo : EIATTR_VRC_CTA_INIT_COUNT
	.align		4
        /*0054*/ 	.byte	0x02, 0x4a
	.zero		1
	.zero		1


	//----- nvinfo : EIATTR_EXIT_INSTR_OFFSETS
	.align		4
        /*0058*/ 	.byte	0x04, 0x1c
        /*005a*/ 	.short	(.L_61 - .L_60)


	//   ....[0]....
.L_60:
        /*005c*/ 	.word	0x00000070


	//   ....[1]....
        /*0060*/ 	.word	0x00000130


	//----- nvinfo : EIATTR_CBANK_PARAM_SIZE
	.align		4
.L_61:
        /*0064*/ 	.byte	0x03, 0x19
        /*0066*/ 	.short	0x0020


	//----- nvinfo : EIATTR_PARAM_CBANK
	.align		4
        /*0068*/ 	.byte	0x04, 0x0a
        /*006a*/ 	.short	(.L_63 - .L_62)
	.align		4
.L_62:
        /*006c*/ 	.word	index@(.nv.constant0._Z11vecSubtractPdS_iS_)
        /*0070*/ 	.short	0x0380
        /*0072*/ 	.short	0x0020


	//----- nvinfo : EIATTR_SW_WAR
	.align		4
.L_63:
        /*0074*/ 	.byte	0x04, 0x36
        /*0076*/ 	.short	(.L_65 - .L_64)
.L_64:
        /*0078*/ 	.word	0x00000008
.L_65:


//--------------------- .nv.info._Z5APAlBPdS_diS_ --------------------------
	.section	.nv.info._Z5APAlBPdS_diS_,"",@"SHT_CUDA_INFO"
	.sectionflags	@""
	.align	4


	//----- nvinfo : EIATTR_CUDA_API_VERSION
	.align		4
        /*0000*/ 	.byte	0x04, 0x37
        /*0002*/ 	.short	(.L_67 - .L_66)
.L_66:
        /*0004*/ 	.word	0x00000082


	//----- nvinfo : EIATTR_KPARAM_INFO
	.align		4
.L_67:
        /*0008*/ 	.byte	0x04, 0x17
        /*000a*/ 	.short	(.L_69 - .L_68)
.L_68:
        /*000c*/ 	.word	0x00000000
        /*0010*/ 	.short	0x0004
        /*0012*/ 	.short	0x0020
        /*0014*/ 	.byte	0x00, 0xf5, 0x21, 0x00


	//----- nvinfo : EIATTR_KPARAM_INFO
	.align		4
.L_69:
        /*0018*/ 	.byte	0x04, 0x17
        /*001a*/ 	.short	(.L_71 - .L_70)
.L_70:
        /*001c*/ 	.word	0x00000000
        /*0020*/ 	.short	0x0003
        /*0022*/ 	.short	0x0018
        /*0024*/ 	.byte	0x00, 0xf0, 0x11, 0x00


	//----- nvinfo : EIATTR_KPARAM_INFO
	.align		4
.L_71:
        /*0028*/ 	.byte	0x04, 0x17
        /*002a*/ 	.short	(.L_73 - .L_72)
.L_72:
        /*002c*/ 	.word	0x00000000
        /*0030*/ 	.short	0x0002
        /*0032*/ 	.short	0x0010
        /*0034*/ 	.byte	0x00, 0xf0, 0x21, 0x00


	//----- nvinfo : EIATTR_KPARAM_INFO
	.align		4
.L_73:
        /*0038*/ 	.byte	0x04, 0x17
        /*003a*/ 	.short	(.L_75 - .L_74)
.L_74:
        /*003c*/ 	.word	0x00000000
        /*0040*/ 	.short	0x0001
        /*0042*/ 	.short	0x0008
        /*0044*/ 	.byte	0x00, 0xf5, 0x21, 0x00


	//----- nvinfo : EIATTR_KPARAM_INFO
	.align		4
.L_75:
        /*0048*/ 	.byte	0x04, 0x17
        /*004a*/ 	.short	(.L_77 - .L_76)
.L_76:
        /*004c*/ 	.word	0x00000000
        /*0050*/ 	.short	0x0000
        /*0052*/ 	.short	0x0000
        /*0054*/ 	.byte	0x00, 0xf5, 0x21, 0x00


	//----- nvinfo : EIATTR_SPARSE_MMA_MASK
	.align		4
.L_77:
        /*0058*/ 	.byte	0x03, 0x50
        /*005a*/ 	.short	0x0000


	//----- nvinfo : EIATTR_MAXREG_COUNT
	.align		4
        /*005c*/ 	.byte	0x03, 0x1b
        /*005e*/ 	.short	0x00ff


	//----- nvinfo : EIATTR_MERCURY_ISA_VERSION
	.align		4
        /*0060*/ 	.byte	0x03, 0x5f
        /*0062*/ 	.short	0x0101


	//----- nvinfo : EIATTR_VRC_CTA_INIT_COUNT
	.align		4
        /*0064*/ 	.byte	0x02, 0x4a
	.zero		1
	.zero		1


	//----- nvinfo : EIATTR_EXIT_INSTR_OFFSETS
	.align		4
        /*0068*/ 	.byte	0x04, 0x1c
        /*006a*/ 	.short	(.L_79 - .L_78)


	//   ....[0]....
.L_78:
        /*006c*/ 	.word	0x00000070


	//   ....[1]....
        /*0070*/ 	.word	0x00000140


	//----- nvinfo : EIATTR_CBANK_PARAM_SIZE
	.align		4
.L_79:
        /*0074*/ 	.byte	0x03, 0x19
        /*0076*/ 	.short	0x0028


	//----- nvinfo : EIATTR_PARAM_CBANK
	.align		4
        /*0078*/ 	.byte	0x04, 0x0a
        /*007a*/ 	.short	(.L_81 - .L_80)
	.align		4
.L_80:
        /*007c*/ 	.word	index@(.nv.constant0._Z5APAlBPdS_diS_)
        /*0080*/ 	.short	0x0380
        /*0082*/ 	.short	0x0028


	//----- nvinfo : EIATTR_SW_WAR
	.align		4
.L_81:
        /*0084*/ 	.byte	0x04, 0x36
        /*0086*/ 	.short	(.L_83 - .L_82)
.L_82:
        /*0088*/ 	.word	0x00000008
.L_83:


//--------------------- .nv.info._Z13MatrixVecMultPdS_S_i --------------------------
	.section	.nv.info._Z13MatrixVecMultPdS_S_i,"",@"SHT_CUDA_INFO"
	.sectionflags	@""
	.align	4


	//----- nvinfo : EIATTR_CUDA_API_VERSION
	.align		4
        /*0000*/ 	.byte	0x04, 0x37
        /*0002*/ 	.short	(.L_85 - .L_84)
.L_84:
        /*0004*/ 	.word	0x00000082


	//----- nvinfo : EIATTR_KPARAM_INFO
	.align		4
.L_85:
        /*0008*/ 	.byte	0x04, 0x17
        /*000a*/ 	.short	(.L_87 - .L_86)
.L_86:
        /*000c*/ 	.word	0x00000000
        /*0010*/ 	.short	0x0003
        /*0012*/ 	.short	0x0018
        /*0014*/ 	.byte	0x00, 0xf0, 0x11, 0x00


	//----- nvinfo : EIATTR_KPARAM_INFO
	.align		4
.L_87:
        /*0018*/ 	.byte	0x04, 0x17
        /*001a*/ 	.short	(.L_89 - .L_88)
.L_88:
        /*001c*/ 	.word	0x00000000
        /*0020*/ 	.short	0x0002
        /*0022*/ 	.short	0x0010
        /*0024*/ 	.byte	0x00, 0xf5, 0x21, 0x00


	//----- nvinfo : EIATTR_KPARAM_INFO
	.align		4
.L_89:
        /*0028*/ 	.byte	0x04, 0x17
        /*002a*/ 	.short	(.L_91 - .L_90)
.L_90:
        /*002c*/ 	.word	0x00000000
        /*0030*/ 	.short	0x0001
        /*0032*/ 	.short	0x0008
        /*0034*/ 	.byte	0x00, 0xf5, 0x21, 0x00


	//----- nvinfo : EIATTR_KPARAM_INFO
	.align		4
.L_91:
        /*0038*/ 	.byte	0x04, 0x17
        /*003a*/ 	.short	(.L_93 - .L_92)
.L_92:
        /*003c*/ 	.word	0x00000000
        /*0040*/ 	.short	0x0000
        /*0042*/ 	.short	0x0000
        /*0044*/ 	.byte	0x00, 0xf5, 0x21, 0x00


	//----- nvinfo : EIATTR_SPARSE_MMA_MASK
	.align		4
.L_93:
        /*0048*/ 	.byte	0x03, 0x50
        /*004a*/ 	.short	0x0000


	//----- nvinfo : EIATTR_MAXREG_COUNT
	.align		4
        /*004c*/ 	.byte	0x03, 0x1b
        /*004e*/ 	.short	0x00ff


	//----- nvinfo : EIATTR_MERCURY_ISA_VERSION
	.align		4
        /*0050*/ 	.byte	0x03, 0x5f
        /*0052*/ 	.short	0x0101


	//----- nvinfo : EIATTR_VRC_CTA_INIT_COUNT
	.align		4
        /*0054*/ 	.byte	0x02, 0x4a
	.zero		1
	.zero		1


	//----- nvinfo : EIATTR_EXIT_INSTR_OFFSETS
	.align		4
        /*0058*/ 	.byte	0x04, 0x1c
        /*005a*/ 	.short	(.L_95 - .L_94)


	//   ....[0]....
.L_94:
        /*005c*/ 	.word	0x00000070


	//   ....[1]....
        /*0060*/ 	.word	0x00000ab0


	//----- nvinfo : EIATTR_CBANK_PARAM_SIZE
	.align		4
.L_95:
        /*0064*/ 	.byte	0x03, 0x19
        /*0066*/ 	.short	0x001c


	//----- nvinfo : EIATTR_PARAM_CBANK
	.align		4
        /*0068*/ 	.byte	0x04, 0x0a
        /*006a*/ 	.short	(.L_97 - .L_96)
	.align		4
.L_96:
        /*006c*/ 	.word	index@(.nv.constant0._Z13MatrixVecMultPdS_S_i)
        /*0070*/ 	.short	0x0380
        /*0072*/ 	.short	0x001c


	//----- nvinfo : EIATTR_SW_WAR
	.align		4
.L_97:
        /*0074*/ 	.byte	0x04, 0x36
        /*0076*/ 	.short	(.L_99 - .L_98)
.L_98:
        /*0078*/ 	.word	0x00000008
.L_99:


//--------------------- .nv.info._Z10dotProductPdS_iS_ --------------------------
	.section	.nv.info._Z10dotProductPdS_iS_,"",@"SHT_CUDA_INFO"
	.sectionflags	@""
	.align	4


	//----- nvinfo : EIATTR_CUDA_API_VERSION
	.align		4
        /*0000*/ 	.byte	0x04, 0x37
        /*0002*/ 	.short	(.L_101 - .L_100)
.L_100:
        /*0004*/ 	.word	0x00000082


	//----- nvinfo : EIATTR_KPARAM_INFO
	.align		4
.L_101:
        /*0008*/ 	.byte	0x04, 0x17
        /*000a*/ 	.short	(.L_103 - .L_102)
.L_102:
        /*000c*/ 	.word	0x00000000
        /*0010*/ 	.short	0x0003
        /*0012*/ 	.short	0x0018
        /*0014*/ 	.byte	0x00, 0xf5, 0x21, 0x00


	//----- nvinfo : EIATTR_KPARAM_INFO
	.align		4
.L_103:
        /*0018*/ 	.byte	0x04, 0x17
        /*001a*/ 	.short	(.L_105 - .L_104)
.L_104:
        /*001c*/ 	.word	0x00000000
        /*0020*/ 	.short	0x0002
        /*0022*/ 	.short	0x0010
        /*0024*/ 	.byte	0x00, 0xf0, 0x11, 0x00


	//----- nvinfo : EIATTR_KPARAM_INFO
	.align		4
.L_105:
        /*0028*/ 	.byte	0x04, 0x17
        /*002a*/ 	.short	(.L_107 - .L_106)
.L_106:
        /*002c*/ 	.word	0x00000000
        /*0030*/ 	.short	0x0001
        /*0032*/ 	.short	0x0008
        /*0034*/ 	.byte	0x00, 0xf5, 0x21, 0x00


	//----- nvinfo : EIATTR_KPARAM_INFO
	.align		4
.L_107:
        /*0038*/ 	.byte	0x04, 0x17
        /*003a*/ 	.short	(.L_109 - .L_108)
.L_108:
        /*003c*/ 	.word	0x00000000
        /*0040*/ 	.short	0x0000
        /*0042*/ 	.short	0x0000
        /*0044*/ 	.byte	0x00, 0xf5, 0x21, 0x00


	//----- nvinfo : EIATTR_SPARSE_MMA_MASK
	.align		4
.L_109:
        /*0048*/ 	.byte	0x03, 0x50
        /*004a*/ 	.short	0x0000


	//----- nvinfo : EIATTR_MAXREG_COUNT
	.align		4
        /*004c*/ 	.byte	0x03, 0x1b
        /*004e*/ 	.short	0x00ff


	//----- nvinfo : EIATTR_MERCURY_ISA_VERSION
	.align		4
        /*0050*/ 	.byte	0x03, 0x5f
        /*0052*/ 	.short	0x0101


	//----- nvinfo : EIATTR_VRC_CTA_INIT_COUNT
	.align		4
        /*0054*/ 	.byte	0x02, 0x4a
	.zero		1
	.zero		1


	//----- nvinfo : EIATTR_EXIT_INSTR_OFFSETS
	.align		4
        /*0058*/ 	.byte	0x04, 0x1c
        /*005a*/ 	.short	(.L_111 - .L_110)


	//   ....[0]....
.L_110:
        /*005c*/ 	.word	0x00000070


	//   ....[1]....
        /*0060*/ 	.word	0x00000120


	//----- nvinfo : EIATTR_CBANK_PARAM_SIZE
	.align		4
.L_111:
        /*0064*/ 	.byte	0x03, 0x19
        /*0066*/ 	.short	0x0020


	//----- nvinfo : EIATTR_PARAM_CBANK
	.align		4
        /*0068*/ 	.byte	0x04, 0x0a
        /*006a*/ 	.short	(.L_113 - .L_112)
	.align		4
.L_112:
        /*006c*/ 	.word	index@(.nv.constant0._Z10dotProductPdS_iS_)
        /*0070*/ 	.short	0x0380
        /*0072*/ 	.short	0x0020


	//----- nvinfo : EIATTR_SW_WAR
	.align		4
.L_113:
        /*0074*/ 	.byte	0x04, 0x36
        /*0076*/ 	.short	(.L_115 - .L_114)
.L_114:
        /*0078*/ 	.word	0x00000008
.L_115:


//--------------------- .nv.callgraph             --------------------------
	.section	.nv.callgraph,"",@"SHT_CUDA_CALLGRAPH"
	.align	4
	.sectionentsize	8
	.align		4
        /*0000*/ 	.word	0x00000000
	.align		4
        /*0004*/ 	.word	0xffffffff
	.align		4
        /*0008*/ 	.word	0x00000000
	.align		4
        /*000c*/ 	.word	0xfffffffe
	.align		4
        /*0010*/ 	.word	0x00000000
	.align		4
        /*0014*/ 	.word	0xfffffffd
	.align		4
        /*0018*/ 	.word	0x00000000
	.align		4
        /*001c*/ 	.word	0xfffffffc


//--------------------- .text._Z18JacobiPreconditionPdS_S_i --------------------------
	.section	.text._Z18JacobiPreconditionPdS_S_i,"ax",@progbits
	.align	128
        .global         _Z18JacobiPreconditionPdS_S_i
        .type           _Z18JacobiPreconditionPdS_S_i,@function
        .size           _Z18JacobiPreconditionPdS_S_i,(.L_x_18 - _Z18JacobiPreconditionPdS_S_i)
        .other          _Z18JacobiPreconditionPdS_S_i,@"STO_CUDA_ENTRY STV_DEFAULT"
_Z18JacobiPreconditionPdS_S_i:
.text._Z18JacobiPreconditionPdS_S_i:
[----:B------:R-:W-:Y:S01]  /*0000*/  LDC R1, c[0x0][0x37c] ;  /* 0x0000df00ff017b82 */ /* 0x000fe20000000800 */
[----:B------:R-:W0:Y:S07]  /*0010*/  S2R R3, SR_TID.X ;  /* 0x0000000000037919 */ /* 0x000e2e0000002100 */
[----:B------:R-:W0:Y:S01]  /*0020*/  S2UR UR4, SR_CTAID.X ;  /* 0x00000000000479c3 */ /* 0x000e220000002500 */
[----:B------:R-:W1:Y:S07]  /*0030*/  LDCU UR6, c[0x0][0x398] ;  /* 0x00007300ff0677ac */ /* 0x000e6e0008000800 */
[----:B------:R-:W0:Y:S02]  /*0040*/  LDC R0, c[0x0][0x360] ;  /* 0x0000d800ff007b82 */ /* 0x000e240000000800 */
[----:B0-----:R-:W-:-:S05]  /*0050*/  IMAD R0, R0, UR4, R3 ;  /* 0x0000000400007c24 */ /* 0x001fca000f8e0203 */
[----:B-1----:R-:W-:-:S13]  /*0060*/  ISETP.GE.AND P0, PT, R0, UR6, PT ;  /* 0x0000000600007c0c */ /* 0x002fda000bf06270 */
[----:B------:R-:W-:Y:S05]  /*0070*/  @P0 EXIT ;  /* 0x000000000000094d */ /* 0x000fea0003800000 */
[----:B------:R-:W0:Y:S01]  /*0080*/  LDC.64 R4, c[0x0][0x388] ;  /* 0x0000e200ff047b82 */ /* 0x000e220000000a00 */
[----:B------:R-:W1:Y:S01]  /*0090*/  LDCU.64 UR4, c[0x0][0x358] ;  /* 0x00006b00ff0477ac */ /* 0x000e620008000a00 */
[----:B------:R-:W-:-:S06]  /*00a0*/  IMAD R3, R0, UR6, R0 ;  /* 0x0000000600037c24 */ /* 0x000fcc000f8e0200 */
[----:B------:R-:W2:Y:S01]  /*00b0*/  LDC.64 R6, c[0x0][0x380] ;  /* 0x0000e000ff067b82 */ /* 0x000ea20000000a00 */
[----:B0-----:R-:W-:-:S06]  /*00c0*/  IMAD.WIDE R4, R3, 0x8, R4 ;  /* 0x0000000803047825 */ /* 0x001fcc00078e0204 */
[----:B-1----:R-:W3:Y:S01]  /*00d0*/  LDG.E.64 R4, desc[UR4][R4.64] ;  /* 0x0000000404047981 */ /* 0x002ee2000c1e1b00 */
[----:B--2---:R-:W-:-:S06]  /*00e0*/  IMAD.WIDE R6, R0, 0x8, R6 ;  /* 0x0000000800067825 */ /* 0x004fcc00078e0206 */
[----:B------:R-:W2:Y:S01]  /*00f0*/  LDG.E.64 R6, desc[UR4][R6.64] ;  /* 0x0000000406067981 */ /* 0x000ea2000c1e1b00 */
[----:B------:R-:W-:Y:S01]  /*0100*/  IMAD.MOV.U32 R2, RZ, RZ, 0x1 ;  /* 0x00000001ff027424 */ /* 0x000fe200078e00ff */
[----:B------:R-:W-:Y:S01]  /*0110*/  BSSY.RECONVERGENT B0, `(.L_x_0) ;  /* 0x0000010000007945 */ /* 0x000fe20003800200 */
[----:B---3--:R-:W0:Y:S01]  /*0120*/  MUFU.RCP64H R3, R5 ;  /* 0x0000000500037308 */ /* 0x008e220000001800 */
[----:B--2---:R-:W-:-:S03]  /*0130*/  FSETP.GEU.AND P1, PT, |R7|, 6.5827683646048100446e-37, PT ;  /* 0x036000000700780b */ /* 0x004fc60003f2e200 */
[----:B0-----:R-:W-:-:S08]  /*0140*/  DFMA R8, -R4, R2, 1 ;  /* 0x3ff000000408742b */ /* 0x001fd00000000102 */
[----:B------:R-:W-:-:S08]  /*0150*/  DFMA R8, R8, R8, R8 ;  /* 0x000000080808722b */ /* 0x000fd00000000008 */
[----:B------:R-:W-:-:S08]  /*0160*/  DFMA R8, R2, R8, R2 ;  /* 0x000000080208722b */ /* 0x000fd00000000002 */
[----:B------:R-:W-:-:S08]  /*0170*/  DFMA R2, -R4, R8, 1 ;  /* 0x3ff000000402742b */ /* 0x000fd00000000108 */
[----:B------:R-:W-:-:S08]  /*0180*/  DFMA R2, R8, R2, R8 ;  /* 0x000000020802722b */ /* 0x000fd00000000008 */
[----:B------:R-:W-:-:S08]  /*0190*/  DMUL R8, R6, R2 ;  /* 0x0000000206087228 */ /* 0x000fd00000000000 */
[----:B------:R-:W-:-:S08]  /*01a0*/  DFMA R10, -R4, R8, R6 ;  /* 0x00000008040a722b */ /* 0x000fd00000000106 */
[----:B------:R-:W-:-:S10]  /*01b0*/  DFMA R2, R2, R10, R8 ;  /* 0x0000000a0202722b */ /* 0x000fd40000000008 */
[----:B------:R-:W-:-:S05]  /*01c0*/  FFMA R8, RZ, R5, R3 ;  /* 0x00000005ff087223 */ /* 0x000fca0000000003 */
[----:B------:R-:W-:-:S13]  /*01d0*/  FSETP.GT.AND P0, PT, |R8|, 1.469367938527859385e-39, PT ;  /* 0x001000000800780b */ /* 0x000fda0003f04200 */
[----:B------:R-:W-:Y:S05]  /*01e0*/  @P0 BRA P1, `(.L_x_1) ;  /* 0x0000000000080947 */ /* 0x000fea0000800000 */
[----:B------:R-:W-:-:S07]  /*01f0*/  MOV R10, 0x210 ;  /* 0x00000210000a7802 */ /* 0x000fce0000000f00 */
[----:B------:R-:W-:Y:S05]  /*0200*/  CALL.REL.NOINC `($__internal_0_$__cuda_sm20_div_rn_f64_full) ;  /* 0x0000000000147944 */ /* 0x000fea0003c00000 */
.L_x_1:
[----:B------:R-:W-:Y:S05]  /*0210*/  BSYNC.RECONVERGENT B0 ;  /* 0x0000000000007941 */ /* 0x000fea0003800200 */
.L_x_0:
[----:B------:R-:W0:Y:S02]  /*0220*/  LDC.64 R4, c[0x0][0x390] ;  /* 0x0000e400ff047b82 */ /* 0x000e240000000a00 */
[----:B0-----:R-:W-:-:S05]  /*0230*/  IMAD.WIDE R4, R0, 0x8, R4 ;  /* 0x0000000800047825 */ /* 0x001fca00078e0204 */
[----:B------:R-:W-:Y:S01]  /*0240*/  STG.E.64 desc[UR4][R4.64], R2 ;  /* 0x0000000204007986 */ /* 0x000fe2000c101b04 */
[----:B------:R-:W-:Y:S05]  /*0250*/  EXIT ;  /* 0x000000000000794d */ /* 0x000fea0003800000 */
        .weak           $__internal_0_$__cuda_sm20_div_rn_f64_full
        .type           $__internal_0_$__cuda_sm20_div_rn_f64_full,@function
        .size           $__internal_0_$__cuda_sm20_div_rn_f64_full,(.L_x_18 - $__internal_0_$__cuda_sm20_div_rn_f64_full)
$__internal_0_$__cuda_sm20_div_rn_f64_full:
[C---:B------:R-:W-:Y:S01]  /*0260*/  FSETP.GEU.AND P0, PT, |R5|.reuse, 1.469367938527859385e-39, PT ;  /* 0x001000000500780b */ /* 0x040fe20003f0e200 */
[----:B------:R-:W-:Y:S01]  /*0270*/  IMAD.MOV.U32 R16, RZ, RZ, 0x1 ;  /* 0x00000001ff107424 */ /* 0x000fe200078e00ff */
[----:B------:R-:W-:Y:S01]  /*0280*/  LOP3.LUT R2, R5, 0x800fffff, RZ, 0xc0, !PT ;  /* 0x800fffff05027812 */ /* 0x000fe200078ec0ff */
[----:B------:R-:W-:Y:S01]  /*0290*/  BSSY.RECONVERGENT B1, `(.L_x_2) ;  /* 0x0000055000017945 */ /* 0x000fe20003800200 */
[C---:B------:R-:W-:Y:S02]  /*02a0*/  FSETP.GEU.AND P2, PT, |R7|.reuse, 1.469367938527859385e-39, PT ;  /* 0x001000000700780b */ /* 0x040fe40003f4e200 */
[----:B------:R-:W-:Y:S01]  /*02b0*/  LOP3.LUT R3, R2, 0x3ff00000, RZ, 0xfc, !PT ;  /* 0x3ff0000002037812 */ /* 0x000fe200078efcff */
[----:B------:R-:W-:Y:S01]  /*02c0*/  IMAD.MOV.U32 R2, RZ, RZ, R4 ;  /* 0x000000ffff027224 */ /* 0x000fe200078e0004 */
[----:B------:R-:W-:Y:S02]  /*02d0*/  LOP3.LUT R11, R7, 0x7ff00000, RZ, 0xc0, !PT ;  /* 0x7ff00000070b7812 */ /* 0x000fe400078ec0ff */
[----:B------:R-:W-:-:S03]  /*02e0*/  LOP3.LUT R14, R5, 0x7ff00000, RZ, 0xc0, !PT ;  /* 0x7ff00000050e7812 */ /* 0x000fc600078ec0ff */
[----:B------:R-:W-:Y:S01]  /*02f0*/  @!P0 DMUL R2, R4, 8.98846567431157953865e+307 ;  /* 0x7fe0000004028828 */ /* 0x000fe20000000000 */
[----:B------:R-:W-:-:S03]  /*0300*/  ISETP.GE.U32.AND P1, PT, R11, R14, PT ;  /* 0x0000000e0b00720c */ /* 0x000fc60003f26070 */
[----:B------:R-:W-:Y:S01]  /*0310*/  @!P2 LOP3.LUT R12, R5, 0x7ff00000, RZ, 0xc0, !PT ;  /* 0x7ff00000050ca812 */ /* 0x000fe200078ec0ff */
[----:B------:R-:W-:Y:S01]  /*0320*/  @!P2 IMAD.MOV.U32 R18, RZ, RZ, RZ ;  /* 0x000000ffff12a224 */ /* 0x000fe200078e00ff */
[----:B------:R-:W0:Y:S02]  /*0330*/  MUFU.RCP64H R17, R3 ;  /* 0x0000000300117308 */ /* 0x000e240000001800 */
[----:B------:R-:W-:Y:S01]  /*0340*/  @!P2 ISETP.GE.U32.AND P3, PT, R11, R12, PT ;  /* 0x0000000c0b00a20c */ /* 0x000fe20003f66070 */
[----:B------:R-:W-:-:S05]  /*0350*/  IMAD.MOV.U32 R12, RZ, RZ, 0x1ca00000 ;  /* 0x1ca00000ff0c7424 */ /* 0x000fca00078e00ff */
[----:B------:R-:W-:-:S04]  /*0360*/  @!P2 SEL R13, R12, 0x63400000, !P3 ;  /* 0x634000000c0da807 */ /* 0x000fc80005800000 */
[----:B------:R-:W-:-:S04]  /*0370*/  @!P2 LOP3.LUT R13, R13, 0x80000000, R7, 0xf8, !PT ;  /* 0x800000000d0da812 */ /* 0x000fc800078ef807 */
[----:B------:R-:W-:Y:S01]  /*0380*/  @!P2 LOP3.LUT R19, R13, 0x100000, RZ, 0xfc, !PT ;  /* 0x001000000d13a812 */ /* 0x000fe200078efcff */
[----:B0-----:R-:W-:-:S08]  /*0390*/  DFMA R8, R16, -R2, 1 ;  /* 0x3ff000001008742b */ /* 0x001fd00000000802 */
[----:B------:R-:W-:-:S08]  /*03a0*/  DFMA R8, R8, R8, R8 ;  /* 0x000000080808722b */ /* 0x000fd00000000008 */
[----:B------:R-:W-:Y:S01]  /*03b0*/  DFMA R16, R16, R8, R16 ;  /* 0x000000081010722b */ /* 0x000fe20000000010 */
[----:B------:R-:W-:Y:S01]  /*03c0*/  SEL R9, R12, 0x63400000, !P1 ;  /* 0x634000000c097807 */ /* 0x000fe20004800000 */
[----:B------:R-:W-:-:S03]  /*03d0*/  IMAD.MOV.U32 R8, RZ, RZ, R6 ;  /* 0x000000ffff087224 */ /* 0x000fc600078e0006 */
[----:B------:R-:W-:-:S03]  /*03e0*/  LOP3.LUT R9, R9, 0x800fffff, R7, 0xf8, !PT ;  /* 0x800fffff09097812 */ /* 0x000fc600078ef807 */
[----:B------:R-:W-:-:S03]  /*03f0*/  DFMA R20, R16, -R2, 1 ;  /* 0x3ff000001014742b */ /* 0x000fc60000000802 */
[----:B------:R-:W-:-:S05]  /*0400*/  @!P2 DFMA R8, R8, 2, -R18 ;  /* 0x400000000808a82b */ /* 0x000fca0000000812 */
[----:B------:R-:W-:Y:S01]  /*0410*/  DFMA R16, R16, R20, R16 ;  /* 0x000000141010722b */ /* 0x000fe20000000010 */
[----:B------:R-:W-:Y:S02]  /*0420*/  IMAD.MOV.U32 R21, RZ, RZ, R11 ;  /* 0x000000ffff157224 */ /* 0x000fe400078e000b */
[----:B------:R-:W-:Y:S01]  /*0430*/  IMAD.MOV.U32 R20, RZ, RZ, R14 ;  /* 0x000000ffff147224 */ /* 0x000fe200078e000e */
[----:B------:R-:W-:Y:S02]  /*0440*/  @!P0 LOP3.LUT R20, R3, 0x7ff00000, RZ, 0xc0, !PT ;  /* 0x7ff0000003148812 */ /* 0x000fe400078ec0ff */
[----:B------:R-:W-:Y:S02]  /*0450*/  @!P2 LOP3.LUT R21, R9, 0x7ff00000, RZ, 0xc0, !PT ;  /* 0x7ff000000915a812 */ /* 0x000fe400078ec0ff */
[----:B------:R-:W-:Y:S01]  /*0460*/  DMUL R18, R16, R8 ;  /* 0x0000000810127228 */ /* 0x000fe20000000000 */
[----:B------:R-:W-:Y:S02]  /*0470*/  VIADD R22, R20, 0xffffffff ;  /* 0xffffffff14167836 */ /* 0x000fe40000000000 */
[----:B------:R-:W-:-:S05]  /*0480*/  VIADD R13, R21, 0xffffffff ;  /* 0xffffffff150d7836 */ /* 0x000fca0000000000 */
[----:B------:R-:W-:Y:S01]  /*0490*/  DFMA R14, R18, -R2, R8 ;  /* 0x80000002120e722b */ /* 0x000fe20000000008 */
[----:B------:R-:W-:-:S04]  /*04a0*/  ISETP.GT.U32.AND P0, PT, R13, 0x7feffffe, PT ;  /* 0x7feffffe0d00780c */ /* 0x000fc80003f04070 */
[----:B------:R-:W-:-:S03]  /*04b0*/  ISETP.GT.U32.OR P0, PT, R22, 0x7feffffe, P0 ;  /* 0x7feffffe1600780c */ /* 0x000fc60000704470 */
[----:B------:R-:W-:-:S10]  /*04c0*/  DFMA R14, R16, R14, R18 ;  /* 0x0000000e100e722b */ /* 0x000fd40000000012 */
[----:B------:R-:W-:Y:S05]  /*04d0*/  @P0 BRA `(.L_x_3) ;  /* 0x00000000006c0947 */ /* 0x000fea0003800000 */
[----:B------:R-:W-:-:S04]  /*04e0*/  LOP3.LUT R16, R5, 0x7ff00000, RZ, 0xc0, !PT ;  /* 0x7ff0000005107812 */ /* 0x000fc800078ec0ff */
[CC--:B------:R-:W-:Y:S02]  /*04f0*/  VIADDMNMX R6, R11.reuse, -R16.reuse, 0xb9600000, !PT ;  /* 0xb96000000b067446 */ /* 0x0c0fe40007800910 */
[----:B------:R-:W-:Y:S02]  /*0500*/  ISETP.GE.U32.AND P0, PT, R11, R16, PT ;  /* 0x000000100b00720c */ /* 0x000fe40003f06070 */
[----:B------:R-:W-:Y:S02]  /*0510*/  VIMNMX R6, PT, PT, R6, 0x46a00000, PT ;  /* 0x46a0000006067848 */ /* 0x000fe40003fe0100 */
[----:B------:R-:W-:-:S05]  /*0520*/  SEL R11, R12, 0x63400000, !P0 ;  /* 0x634000000c0b7807 */ /* 0x000fca0004000000 */
[----:B------:R-:W-:Y:S02]  /*0530*/  IMAD.IADD R11, R6, 0x1, -R11 ;  /* 0x00000001060b7824 */ /* 0x000fe400078e0a0b */
[----:B------:R-:W-:Y:S02]  /*0540*/  IMAD.MOV.U32 R6, RZ, RZ, RZ ;  /* 0x000000ffff067224 */ /* 0x000fe400078e00ff */
[----:B------:R-:W-:-:S06]  /*0550*/  VIADD R7, R11, 0x7fe00000 ;  /* 0x7fe000000b077836 */ /* 0x000fcc0000000000 */
[----:B------:R-:W-:-:S10]  /*0560*/  DMUL R12, R14, R6 ;  /* 0x000000060e0c7228 */ /* 0x000fd40000000000 */
[----:B------:R-:W-:-:S13]  /*0570*/  FSETP.GTU.AND P0, PT, |R13|, 1.469367938527859385e-39, PT ;  /* 0x001000000d00780b */ /* 0x000fda0003f0c200 */
[----:B------:R-:W-:Y:S05]  /*0580*/  @P0 BRA `(.L_x_4) ;  /* 0x0000000000940947 */ /* 0x000fea0003800000 */
[----:B------:R-:W-:Y:S01]  /*0590*/  DFMA R2, R14, -R2, R8 ;  /* 0x800000020e02722b */ /* 0x000fe20000000008 */
[----:B------:R-:W-:-:S09]  /*05a0*/  IMAD.MOV.U32 R6, RZ, RZ, RZ ;  /* 0x000000ffff067224 */ /* 0x000fd200078e00ff */
[C---:B------:R-:W-:Y:S02]  /*05b0*/  FSETP.NEU.AND P0, PT, R3.reuse, RZ, PT ;  /* 0x000000ff0300720b */ /* 0x040fe40003f0d000 */
[----:B------:R-:W-:-:S04]  /*05c0*/  LOP3.LUT R5, R3, 0x80000000, R5, 0x48, !PT ;  /* 0x8000000003057812 */ /* 0x000fc800078e4805 */
[----:B------:R-:W-:-:S07]  /*05d0*/  LOP3.LUT R7, R5, R7, RZ, 0xfc, !PT ;  /* 0x0000000705077212 */ /* 0x000fce00078efcff */
[----:B------:R-:W-:Y:S05]  /*05e0*/  @!P0 BRA `(.L_x_4) ;  /* 0x00000000007c8947 */ /* 0x000fea0003800000 */
[----:B------:R-:W-:Y:S01]  /*05f0*/  IMAD.MOV R3, RZ, RZ, -R11 ;  /* 0x000000ffff037224 */ /* 0x000fe200078e0a0b */
[----:B------:R-:W-:Y:S01]  /*0600*/  DMUL.RP R6, R14, R6 ;  /* 0x000000060e067228 */ /* 0x000fe20000008000 */
[----:B------:R-:W-:Y:S01]  /*0610*/  IMAD.MOV.U32 R2, RZ, RZ, RZ ;  /* 0x000000ffff027224 */ /* 0x000fe200078e00ff */
[----:B------:R-:W-:-:S05]  /*0620*/  IADD3 R11, PT, PT, -R11, -0x43300000, RZ ;  /* 0xbcd000000b0b7810 */ /* 0x000fca0007ffe1ff */
[----:B------:R-:W-:-:S03]  /*0630*/  DFMA R2, R12, -R2, R14 ;  /* 0x800000020c02722b */ /* 0x000fc6000000000e */
[----:B------:R-:W-:-:S07]  /*0640*/  LOP3.LUT R5, R7, R5, RZ, 0x3c, !PT ;  /* 0x0000000507057212 */ /* 0x000fce00078e3cff */
[----:B------:R-:W-:-:S04]  /*0650*/  FSETP.NEU.AND P0, PT, |R3|, R11, PT ;  /* 0x0000000b0300720b */ /* 0x000fc80003f0d200 */
[----:B------:R-:W-:Y:S02]  /*0660*/  FSEL R12, R6, R12, !P0 ;  /* 0x0000000c060c7208 */ /* 0x000fe40004000000 */
[----:B------:R-:W-:Y:S01]  /*0670*/  FSEL R13, R5, R13, !P0 ;  /* 0x0000000d050d7208 */ /* 0x000fe20004000000 */
[----:B------:R-:W-:Y:S06]  /*0680*/  BRA `(.L_x_4) ;  /* 0x0000000000547947 */ /* 0x000fec0003800000 */
.L_x_3:
[----:B------:R-:W-:-:S14]  /*0690*/  DSETP.NAN.AND P0, PT, R6, R6, PT ;  /* 0x000000060600722a */ /* 0x000fdc0003f08000 */
[----:B------:R-:W-:Y:S05]  /*06a0*/  @P0 BRA `(.L_x_5) ;  /* 0x0000000000440947 */ /* 0x000fea0003800000 */
[----:B------:R-:W-:-:S14]  /*06b0*/  DSETP.NAN.AND P0, PT, R4, R4, PT ;  /* 0x000000040400722a */ /* 0x000fdc0003f08000 */
[----:B------:R-:W-:Y:S05]  /*06c0*/  @P0 BRA `(.L_x_6) ;  /* 0x0000000000300947 */ /* 0x000fea0003800000 */
[----:B------:R-:W-:Y:S01]  /*06d0*/  ISETP.NE.AND P0, PT, R21, R20, PT ;  /* 0x000000141500720c */ /* 0x000fe20003f05270 */
[----:B------:R-:W-:Y:S02]  /*06e0*/  IMAD.MOV.U32 R12, RZ, RZ, 0x0 ;  /* 0x00000000ff0c7424 */ /* 0x000fe400078e00ff */
[----:B------:R-:W-:-:S10]  /*06f0*/  IMAD.MOV.U32 R13, RZ, RZ, -0x80000 ;  /* 0xfff80000ff0d7424 */ /* 0x000fd400078e00ff */
[----:B------:R-:W-:Y:S05]  /*0700*/  @!P0 BRA `(.L_x_4) ;  /* 0x0000000000348947 */ /* 0x000fea0003800000 */
[----:B------:R-:W-:Y:S02]  /*0710*/  ISETP.NE.AND P0, PT, R21, 0x7ff00000, PT ;  /* 0x7ff000001500780c */ /* 0x000fe40003f05270 */
[----:B------:R-:W-:Y:S02]  /*0720*/  LOP3.LUT R13, R7, 0x80000000, R5, 0x48, !PT ;  /* 0x80000000070d7812 */ /* 0x000fe400078e4805 */
[----:B------:R-:W-:-:S13]  /*0730*/  ISETP.EQ.OR P0, PT, R20, RZ, !P0 ;  /* 0x000000ff1400720c */ /* 0x000fda0004702670 */
[----:B------:R-:W-:Y:S01]  /*0740*/  @P0 LOP3.LUT R2, R13, 0x7ff00000, RZ, 0xfc, !PT ;  /* 0x7ff000000d020812 */ /* 0x000fe200078efcff */
[----:B------:R-:W-:Y:S02]  /*0750*/  @!P0 IMAD.MOV.U32 R12, RZ, RZ, RZ ;  /* 0x000000ffff0c8224 */ /* 0x000fe400078e00ff */
[----:B------:R-:W-:Y:S02]  /*0760*/  @P0 IMAD.MOV.U32 R12, RZ, RZ, RZ ;  /* 0x000000ffff0c0224 */ /* 0x000fe400078e00ff */
[----:B------:R-:W-:Y:S01]  /*0770*/  @P0 IMAD.MOV.U32 R13, RZ, RZ, R2 ;  /* 0x000000ffff0d0224 */ /* 0x000fe200078e0002 */
[----:B------:R-:W-:Y:S06]  /*0780*/  BRA `(.L_x_4) ;  /* 0x0000000000147947 */ /* 0x000fec0003800000 */
.L_x_6:
[----:B------:R-:W-:Y:S01]  /*0790*/  LOP3.LUT R13, R5, 0x80000, RZ, 0xfc, !PT ;  /* 0x00080000050d7812 */ /* 0x000fe200078efcff */
[----:B------:R-:W-:Y:S01]  /*07a0*/  IMAD.MOV.U32 R12, RZ, RZ, R4 ;  /* 0x000000ffff0c7224 */ /* 0x000fe200078e0004 */
[----:B------:R-:W-:Y:S06]  /*07b0*/  BRA `(.L_x_4) ;  /* 0x0000000000087947 */ /* 0x000fec0003800000 */
.L_x_5:
[----:B------:R-:W-:Y:S01]  /*07c0*/  LOP3.LUT R13, R7, 0x80000, RZ, 0xfc, !PT ;  /* 0x00080000070d7812 */ /* 0x000fe200078efcff */
[----:B------:R-:W-:-:S07]  /*07d0*/  IMAD.MOV.U32 R12, RZ, RZ, R6 ;  /* 0x000000ffff0c7224 */ /* 0x000fce00078e0006 */
.L_x_4:
[----:B------:R-:W-:Y:S05]  /*07e0*/  BSYNC.RECONVERGENT B1 ;  /* 0x0000000000017941 */ /* 0x000fea0003800200 */
.L_x_2:
[----:B------:R-:W-:Y:S02]  /*07f0*/  IMAD.MOV.U32 R11, RZ, RZ, 0x0 ;  /* 0x00000000ff0b7424 */ /* 0x000fe400078e00ff */
[----:B------:R-:W-:Y:S02]  /*0800*/  IMAD.MOV.U32 R2, RZ, RZ, R12 ;  /* 0x000000ffff027224 */ /* 0x000fe400078e000c */
[----:B------:R-:W-:Y:S01]  /*0810*/  IMAD.MOV.U32 R3, RZ, RZ, R13 ;  /* 0x000000ffff037224 */ /* 0x000fe200078e000d */
[----:B------:R-:W-:Y:S06]  /*0820*/  RET.REL.NODEC R10 `(_Z18JacobiPreconditionPdS_S_i) ;  /* 0xfffffff40af47950 */ /* 0x000fec0003c3ffff */
.L_x_7:
[----:B------:R-:W-:-:S00]  /*0830*/  BRA `(.L_x_7) ;  /* 0xfffffffc00fc7947 */ /* 0x000fc0000383ffff */
[----:B------:R-:W-:-:S00]  /*0840*/  NOP ;  /* 0x0000000000007918 */ /* 0x000fc00000000000 */
        /* <DEDUP_REMOVED lines=11> */
.L_x_18:


//--------------------- .text._Z11vecSubtractPdS_iS_ --------------------------
	.section	.text._Z11vecSubtractPdS_iS_,"ax",@progbits
	.align	128
        .global         _Z11vecSubtractPdS_iS_
        .type           _Z11vecSubtractPdS_iS_,@function
        .size           _Z11vecSubtractPdS_iS_,(.L_x_20 - _Z11vecSubtractPdS_iS_)
        .other          _Z11vecSubtractPdS_iS_,@"STO_CUDA_ENTRY STV_DEFAULT"
_Z11vecSubtractPdS_iS_:
.text._Z11vecSubtractPdS_iS_:
        /* <DEDUP_REMOVED lines=9> */
[----:B------:R-:W1:Y:S07]  /*0090*/  LDCU.64 UR4, c[0x0][0x358] ;  /* 0x00006b00ff0477ac */ /* 0x000e6e0008000a00 */
[----:B------:R-:W2:Y:S08]  /*00a0*/  LDC.64 R4, c[0x0][0x388] ;  /* 0x0000e200ff047b82 */ /* 0x000eb00000000a00 */
[----:B------:R-:W3:Y:S01]  /*00b0*/  LDC.64 R8, c[0x0][0x398] ;  /* 0x0000e600ff087b82 */ /* 0x000ee20000000a00 */
[----:B0-----:R-:W-:-:S06]  /*00c0*/  IMAD.WIDE R2, R11, 0x8, R2 ;  /* 0x000000080b027825 */ /* 0x001fcc00078e0202 */
[----:B-1----:R-:W4:Y:S01]  /*00d0*/  LDG.E.64 R2, desc[UR4][R2.64] ;  /* 0x0000000402027981 */ /* 0x002f22000c1e1b00 */
[----:B--2---:R-:W-:-:S06]  /*00e0*/  IMAD.WIDE R4, R11, 0x8, R4 ;  /* 0x000000080b047825 */ /* 0x004fcc00078e0204 */
[----:B------:R-:W4:Y:S01]  /*00f0*/  LDG.E.64 R4, desc[UR4][R4.64] ;  /* 0x0000000404047981 */ /* 0x000f22000c1e1b00 */
[----:B---3--:R-:W-:Y:S01]  /*0100*/  IMAD.WIDE R8, R11, 0x8, R8 ;  /* 0x000000080b087825 */ /* 0x008fe200078e0208 */
[----:B----4-:R-:W-:-:S07]  /*0110*/  DADD R6, R2, -R4 ;  /* 0x0000000002067229 */ /* 0x010fce0000000804 */
[----:B------:R-:W-:Y:S01]  /*0120*/  STG.E.64 desc[UR4][R8.64], R6 ;  /* 0x0000000608007986 */ /* 0x000fe2000c101b04 */
[----:B------:R-:W-:Y:S05]  /*0130*/  EXIT ;  /* 0x000000000000794d */ /* 0x000fea0003800000 */
.L_x_8:
        /* <DEDUP_REMOVED lines=12> */
.L_x_20:


//--------------------- .text._Z5APAlBPdS_diS_    --------------------------
	.section	.text._Z5APAlBPdS_diS_,"ax",@progbits
	.align	128
        .global         _Z5APAlBPdS_diS_
        .type           _Z5APAlBPdS_diS_,@function
        .size           _Z5APAlBPdS_diS_,(.L_x_21 - _Z5APAlBPdS_diS_)
        .other          _Z5APAlBPdS_diS_,@"STO_CUDA_ENTRY STV_DEFAULT"
_Z5APAlBPdS_diS_:
.text._Z5APAlBPdS_diS_:
        /* <DEDUP_REMOVED lines=10> */
[----:B------:R-:W2:Y:S06]  /*00a0*/  LDCU.64 UR6, c[0x0][0x390] ;  /* 0x00007200ff0677ac */ /* 0x000eac0008000a00 */
[----:B------:R-:W3:Y:S08]  /*00b0*/  LDC.64 R4, c[0x0][0x388] ;  /* 0x0000e200ff047b82 */ /* 0x000ef00000000a00 */
[----:B------:R-:W4:Y:S01]  /*00c0*/  LDC.64 R8, c[0x0][0x3a0] ;  /* 0x0000e800ff087b82 */ /* 0x000f220000000a00 */
[----:B0-----:R-:W-:-:S06]  /*00d0*/  IMAD.WIDE R2, R11, 0x8, R2 ;  /* 0x000000080b027825 */ /* 0x001fcc00078e0202 */
[----:B-1----:R-:W2:Y:S01]  /*00e0*/  LDG.E.64 R2, desc[UR4][R2.64] ;  /* 0x0000000402027981 */ /* 0x002ea2000c1e1b00 */
[----:B---3--:R-:W-:-:S06]  /*00f0*/  IMAD.WIDE R4, R11, 0x8, R4 ;  /* 0x000000080b047825 */ /* 0x008fcc00078e0204 */
[----:B------:R-:W2:Y:S01]  /*0100*/  LDG.E.64 R4, desc[UR4][R4.64] ;  /* 0x0000000404047981 */ /* 0x000ea2000c1e1b00 */
[----:B----4-:R-:W-:Y:S01]  /*0110*/  IMAD.WIDE R8, R11, 0x8, R8 ;  /* 0x000000080b087825 */ /* 0x010fe200078e0208 */
[----:B--2---:R-:W-:-:S07]  /*0120*/  DFMA R6, R4, UR6, R2 ;  /* 0x0000000604067c2b */ /* 0x004fce0008000002 */
[----:B------:R-:W-:Y:S01]  /*0130*/  STG.E.64 desc[UR4][R8.64], R6 ;  /* 0x0000000608007986 */ /* 0x000fe2000c101b04 */
[----:B------:R-:W-:Y:S05]  /*0140*/  EXIT ;  /* 0x000000000000794d */ /* 0x000fea0003800000 */
.L_x_9:
        /* <DEDUP_REMOVED lines=11> */
.L_x_21:


//--------------------- .text._Z13MatrixVecMultPdS_S_i --------------------------
	.section	.text._Z13MatrixVecMultPdS_S_i,"ax",@progbits
	.align	128
        .global         _Z13MatrixVecMultPdS_S_i
        .type           _Z13MatrixVecMultPdS_S_i,@function
        .size           _Z13MatrixVecMultPdS_S_i,(.L_x_22 - _Z13MatrixVecMultPdS_S_i)
        .other          _Z13MatrixVecMultPdS_S_i,@"STO_CUDA_ENTRY STV_DEFAULT"
_Z13MatrixVecMultPdS_S_i:
.text._Z13MatrixVecMultPdS_S_i:
        /* <DEDUP_REMOVED lines=8> */
[----:B------:R-:W-:Y:S01]  /*0080*/  UISETP.GE.AND UP0, UPT, UR16, 0x1, UPT ;  /* 0x000000011000788c */ /* 0x000fe2000bf06270 */
[----:B------:R-:W-:Y:S01]  /*0090*/  CS2R R24, SRZ ;  /* 0x0000000000187805 */ /* 0x000fe2000001ff00 */
[----:B------:R-:W0:Y:S07]  /*00a0*/  LDCU.64 UR14, c[0x0][0x358] ;  /* 0x00006b00ff0e77ac */ /* 0x000e2e0008000a00 */
[----:B------:R-:W-:Y:S05]  /*00b0*/  BRA.U !UP0, `(.L_x_10) ;  /* 0x0000000908707547 */ /* 0x000fea000b800000 */
[----:B------:R-:W-:Y:S01]  /*00c0*/  UISETP.GE.U32.AND UP1, UPT, UR16, 0x10, UPT ;  /* 0x000000101000788c */ /* 0x000fe2000bf26070 */
[----:B------:R-:W-:Y:S01]  /*00d0*/  HFMA2 R3, -RZ, RZ, 0, 0 ;  /* 0x00000000ff037431 */ /* 0x000fe200000001ff */
[----:B------:R-:W-:Y:S02]  /*00e0*/  ULOP3.LUT UR12, UR16, 0xf, URZ, 0xc0, !UPT ;  /* 0x0000000f100c7892 */ /* 0x000fe4000f8ec0ff */
[----:B------:R-:W-:Y:S01]  /*00f0*/  IMAD R2, R0, UR16, RZ ;  /* 0x0000001000027c24 */ /* 0x000fe2000f8e02ff */
[----:B------:R-:W-:Y:S01]  /*0100*/  CS2R R24, SRZ ;  /* 0x0000000000187805 */ /* 0x000fe2000001ff00 */
[----:B------:R-:W-:-:S03]  /*0110*/  UISETP.NE.AND UP0, UPT, UR12, URZ, UPT ;  /* 0x000000ff0c00728c */ /* 0x000fc6000bf05270 */
[----:B------:R-:W-:Y:S08]  /*0120*/  BRA.U !UP1, `(.L_x_11) ;  /* 0x00000005091c7547 */ /* 0x000ff0000b800000 */
[----:B------:R-:W1:Y:S01]  /*0130*/  LDCU.128 UR8, c[0x0][0x380] ;  /* 0x00007000ff0877ac */ /* 0x000e620008000c00 */
[----:B------:R-:W-:Y:S01]  /*0140*/  IMAD.MOV.U32 R26, RZ, RZ, R2 ;  /* 0x000000ffff1a7224 */ /* 0x000fe200078e0002 */
[----:B------:R-:W-:Y:S01]  /*0150*/  CS2R R24, SRZ ;  /* 0x0000000000187805 */ /* 0x000fe2000001ff00 */
[----:B------:R-:W-:-:S06]  /*0160*/  ULOP3.LUT UR13, UR16, 0x7ffffff0, URZ, 0xc0, !UPT ;  /* 0x7ffffff0100d7892 */ /* 0x000fcc000f8ec0ff */
[----:B------:R-:W-:Y:S01]  /*0170*/  MOV R3, UR13 ;  /* 0x0000000d00037c02 */ /* 0x000fe20008000f00 */
[----:B-1----:R-:W-:Y:S02]  /*0180*/  UIADD3 UR4, UP2, UPT, UR10, 0x40, URZ ;  /* 0x000000400a047890 */ /* 0x002fe4000ff5e0ff */
[----:B------:R-:W-:Y:S02]  /*0190*/  UIADD3 UR6, UP1, UPT, UR8, 0x40, URZ ;  /* 0x0000004008067890 */ /* 0x000fe4000ff3e0ff */
[----:B------:R-:W-:Y:S02]  /*01a0*/  UIADD3.X UR5, UPT, UPT, URZ, UR11, URZ, UP2, !UPT ;  /* 0x0000000bff057290 */ /* 0x000fe400097fe4ff */
[----:B------:R-:W-:Y:S01]  /*01b0*/  IMAD.U32 R10, RZ, RZ, UR4 ;  /* 0x00000004ff0a7e24 */ /* 0x000fe2000f8e00ff */
[----:B------:R-:W-:Y:S02]  /*01c0*/  UIADD3 UR8, UPT, UPT, -UR13, URZ, URZ ;  /* 0x000000ff0d087290 */ /* 0x000fe4000fffe1ff */
[----:B------:R-:W-:Y:S01]  /*01d0*/  UIADD3.X UR7, UPT, UPT, URZ, UR9, URZ, UP1, !UPT ;  /* 0x00000009ff077290 */ /* 0x000fe20008ffe4ff */
[----:B------:R-:W-:-:S11]  /*01e0*/  MOV R11, UR5 ;  /* 0x00000005000b7c02 */ /* 0x000fd60008000f00 */
.L_x_12:
[----:B------:R-:W-:Y:S01]  /*01f0*/  MOV R5, UR7 ;  /* 0x0000000700057c02 */ /* 0x000fe20008000f00 */
[----:B------:R-:W-:Y:S01]  /*0200*/  IMAD.U32 R4, RZ, RZ, UR6 ;  /* 0x00000006ff047e24 */ /* 0x000fe2000f8e00ff */
[----:B------:R-:W-:Y:S01]  /*0210*/  MOV R7, R11 ;  /* 0x0000000b00077202 */ /* 0x000fe20000000f00 */
[----:B------:R-:W-:Y:S02]  /*0220*/  IMAD.MOV.U32 R6, RZ, RZ, R10 ;  /* 0x000000ffff067224 */ /* 0x000fe400078e000a */
[----:B------:R-:W-:-:S03]  /*0230*/  IMAD.WIDE R4, R26, 0x8, R4 ;  /* 0x000000081a047825 */ /* 0x000fc600078e0204 */
[----:B0-----:R-:W2:Y:S04]  /*0240*/  LDG.E.64 R22, desc[UR14][R6.64+-0x40] ;  /* 0xffffc00e06167981 */ /* 0x001ea8000c1e1b00 */
[----:B------:R-:W2:Y:S04]  /*0250*/  LDG.E.64 R12, desc[UR14][R4.64+-0x40] ;  /* 0xffffc00e040c7981 */ /* 0x000ea8000c1e1b00 */
[----:B------:R-:W3:Y:S04]  /*0260*/  LDG.E.64 R20, desc[UR14][R6.64+-0x38] ;  /* 0xffffc80e06147981 */ /* 0x000ee8000c1e1b00 */
[----:B------:R-:W3:Y:S04]  /*0270*/  LDG.E.64 R16, desc[UR14][R4.64+-0x38] ;  /* 0xffffc80e04107981 */ /* 0x000ee8000c1e1b00 */
[----:B------:R-:W4:Y:S04]  /*0280*/  LDG.E.64 R14, desc[UR14][R6.64+-0x30] ;  /* 0xffffd00e060e7981 */ /* 0x000f28000c1e1b00 */
[----:B------:R-:W4:Y:S04]  /*0290*/  LDG.E.64 R10, desc[UR14][R4.64+-0x30] ;  /* 0xffffd00e040a7981 */ /* 0x000f28000c1e1b00 */
[----:B------:R-:W5:Y:S04]  /*02a0*/  LDG.E.64 R18, desc[UR14][R6.64+-0x28] ;  /* 0xffffd80e06127981 */ /* 0x000f68000c1e1b00 */
[----:B------:R-:W5:Y:S01]  /*02b0*/  LDG.E.64 R8, desc[UR14][R4.64+-0x28] ;  /* 0xffffd80e04087981 */ /* 0x000f62000c1e1b00 */
[----:B--2---:R-:W-:-:S03]  /*02c0*/  DFMA R22, R12, R22, R24 ;  /* 0x000000160c16722b */ /* 0x004fc60000000018 */
[----:B------:R-:W2:Y:S04]  /*02d0*/  LDG.E.64 R24, desc[UR14][R6.64+-0x20] ;  /* 0xffffe00e06187981 */ /* 0x000ea8000c1e1b00 */
[----:B------:R-:W2:Y:S01]  /*02e0*/  LDG.E.64 R12, desc[UR14][R4.64+-0x20] ;  /* 0xffffe00e040c7981 */ /* 0x000ea2000c1e1b00 */
[----:B---3--:R-:W-:-:S03]  /*02f0*/  DFMA R20, R16, R20, R22 ;  /* 0x000000141014722b */ /* 0x008fc60000000016 */
[----:B------:R-:W3:Y:S04]  /*0300*/  LDG.E.64 R22, desc[UR14][R6.64+-0x18] ;  /* 0xffffe80e06167981 */ /* 0x000ee8000c1e1b00 */
[----:B------:R-:W3:Y:S01]  /*0310*/  LDG.E.64 R16, desc[UR14][R4.64+-0x18] ;  /* 0xffffe80e04107981 */ /* 0x000ee2000c1e1b00 */
[----:B----4-:R-:W-:-:S03]  /*0320*/  DFMA R14, R10, R14, R20 ;  /* 0x0000000e0a0e722b */ /* 0x010fc60000000014 */
[----:B------:R-:W4:Y:S04]  /*0330*/  LDG.E.64 R10, desc[UR14][R6.64+-0x10] ;  /* 0xfffff00e060a7981 */ /* 0x000f28000c1e1b00 */
[----:B------:R-:W4:Y:S01]  /*0340*/  LDG.E.64 R20, desc[UR14][R4.64+-0x10] ;  /* 0xfffff00e04147981 */ /* 0x000f22000c1e1b00 */
[----:B-----5:R-:W-:-:S03]  /*0350*/  DFMA R18, R8, R18, R14 ;  /* 0x000000120812722b */ /* 0x020fc6000000000e */
        /* <DEDUP_REMOVED lines=26> */
[----:B------:R-:W-:Y:S01]  /*0500*/  UIADD3 UR8, UPT, UPT, UR8, 0x10, URZ ;  /* 0x0000001008087890 */ /* 0x000fe2000fffe0ff */
[----:B------:R-:W-:-:S03]  /*0510*/  IADD3 R26, PT, PT, R26, 0x10, RZ ;  /* 0x000000101a1a7810 */ /* 0x000fc60007ffe0ff */
[----:B------:R-:W-:Y:S01]  /*0520*/  UISETP.NE.AND UP1, UPT, UR8, URZ, UPT ;  /* 0x000000ff0800728c */ /* 0x000fe2000bf25270 */
[----:B--2---:R-:W-:-:S08]  /*0530*/  DFMA R10, R14, R12, R10 ;  /* 0x0000000c0e0a722b */ /* 0x004fd0000000000a */
[----:B---3--:R-:W-:-:S08]  /*0540*/  DFMA R10, R18, R16, R10 ;  /* 0x00000010120a722b */ /* 0x008fd0000000000a */
[----:B----4-:R-:W-:Y:S01]  /*0550*/  DFMA R24, R24, R22, R10 ;  /* 0x000000161818722b */ /* 0x010fe2000000000a */
[----:B------:R-:W-:-:S05]  /*0560*/  IADD3 R10, P0, PT, R6, 0x80, RZ ;  /* 0x00000080060a7810 */ /* 0x000fca0007f1e0ff */
[----:B------:R-:W-:Y:S02]  /*0570*/  IMAD.X R11, RZ, RZ, R7, P0 ;  /* 0x000000ffff0b7224 */ /* 0x000fe400000e0607 */
[----:B-----5:R-:W-:Y:S01]  /*0580*/  DFMA R24, R20, R8, R24 ;  /* 0x000000081418722b */ /* 0x020fe20000000018 */
[----:B------:R-:W-:Y:S10]  /*0590*/  BRA.U UP1, `(.L_x_12) ;  /* 0xfffffffd01147547 */ /* 0x000ff4000b83ffff */
.L_x_11:
[----:B------:R-:W-:Y:S05]  /*05a0*/  BRA.U !UP0, `(.L_x_10) ;  /* 0x0000000508347547 */ /* 0x000fea000b800000 */
[----:B------:R-:W-:Y:S02]  /*05b0*/  UISETP.GE.U32.AND UP0, UPT, UR12, 0x8, UPT ;  /* 0x000000080c00788c */ /* 0x000fe4000bf06070 */
[----:B------:R-:W-:-:S04]  /*05c0*/  ULOP3.LUT UR5, UR16, 0x7, URZ, 0xc0, !UPT ;  /* 0x0000000710057892 */ /* 0x000fc8000f8ec0ff */
[----:B------:R-:W-:-:S03]  /*05d0*/  UISETP.NE.AND UP1, UPT, UR5, URZ, UPT ;  /* 0x000000ff0500728c */ /* 0x000fc6000bf25270 */
[----:B------:R-:W-:Y:S08]  /*05e0*/  BRA.U !UP0, `(.L_x_13) ;  /* 0x0000000108787547 */ /* 0x000ff0000b800000 */
[----:B------:R-:W1:Y:S01]  /*05f0*/  LDC.64 R10, c[0x0][0x380] ;  /* 0x0000e000ff0a7b82 */ /* 0x000e620000000a00 */
[----:B------:R-:W-:-:S07]  /*0600*/  IMAD.IADD R7, R2, 0x1, R3 ;  /* 0x0000000102077824 */ /* 0x000fce00078e0203 */
[----:B------:R-:W2:Y:S01]  /*0610*/  LDC.64 R4, c[0x0][0x388] ;  /* 0x0000e200ff047b82 */ /* 0x000ea20000000a00 */
[----:B-1----:R-:W-:-:S05]  /*0620*/  IMAD.WIDE R10, R7, 0x8, R10 ;  /* 0x00000008070a7825 */ /* 0x002fca00078e020a */
[----:B0-----:R-:W3:Y:S01]  /*0630*/  LDG.E.64 R12, desc[UR14][R10.64] ;  /* 0x0000000e0a0c7981 */ /* 0x001ee2000c1e1b00 */
[----:B--2---:R-:W-:-:S03]  /*0640*/  IMAD.WIDE.U32 R4, R3, 0x8, R4 ;  /* 0x0000000803047825 */ /* 0x004fc600078e0004 */
[----:B------:R-:W2:Y:S04]  /*0650*/  LDG.E.64 R16, desc[UR14][R10.64+0x8] ;  /* 0x0000080e0a107981 */ /* 0x000ea8000c1e1b00 */
[----:B------:R-:W3:Y:S04]  /*0660*/  LDG.E.64 R14, desc[UR14][R4.64] ;  /* 0x0000000e040e7981 */ /* 0x000ee8000c1e1b00 */
[----:B------:R-:W2:Y:S04]  /*0670*/  LDG.E.64 R18, desc[UR14][R4.64+0x8] ;  /* 0x0000080e04127981 */ /* 0x000ea8000c1e1b00 */
[----:B------:R-:W4:Y:S04]  /*0680*/  LDG.E.64 R20, desc[UR14][R10.64+0x10] ;  /* 0x0000100e0a147981 */ /* 0x000f28000c1e1b00 */
[----:B------:R-:W4:Y:S04]  /*0690*/  LDG.E.64 R22, desc[UR14][R4.64+0x10] ;  /* 0x0000100e04167981 */ /* 0x000f28000c1e1b00 */
[----:B------:R-:W5:Y:S04]  /*06a0*/  LDG.E.64 R6, desc[UR14][R10.64+0x18] ;  /* 0x0000180e0a067981 */ /* 0x000f68000c1e1b00 */
[----:B------:R-:W5:Y:S04]  /*06b0*/  LDG.E.64 R8, desc[UR14][R4.64+0x18] ;  /* 0x0000180e04087981 */ /* 0x000f68000c1e1b00 */
[----:B------:R-:W5:Y:S04]  /*06c0*/  LDG.E.64 R26, desc[UR14][R10.64+0x38] ;  /* 0x0000380e0a1a7981 */ /* 0x000f68000c1e1b00 */
[----:B------:R-:W5:Y:S01]  /*06d0*/  LDG.E.64 R28, desc[UR14][R4.64+0x38] ;  /* 0x0000380e041c7981 */ /* 0x000f62000c1e1b00 */
[----:B---3--:R-:W-:-:S03]  /*06e0*/  DFMA R24, R12, R14, R24 ;  /* 0x0000000e0c18722b */ /* 0x008fc60000000018 */
[----:B------:R-:W3:Y:S04]  /*06f0*/  LDG.E.64 R12, desc[UR14][R10.64+0x20] ;  /* 0x0000200e0a0c7981 */ /* 0x000ee8000c1e1b00 */
[----:B------:R-:W3:Y:S01]  /*0700*/  LDG.E.64 R14, desc[UR14][R4.64+0x20] ;  /* 0x0000200e040e7981 */ /* 0x000ee2000c1e1b00 */
[----:B--2---:R-:W-:-:S03]  /*0710*/  DFMA R24, R16, R18, R24 ;  /* 0x000000121018722b */ /* 0x004fc60000000018 */
[----:B------:R-:W2:Y:S04]  /*0720*/  LDG.E.64 R16, desc[UR14][R10.64+0x28] ;  /* 0x0000280e0a107981 */ /* 0x000ea8000c1e1b00 */
[----:B------:R-:W2:Y:S01]  /*0730*/  LDG.E.64 R18, desc[UR14][R4.64+0x28] ;  /* 0x0000280e04127981 */ /* 0x000ea2000c1e1b00 */
[----:B----4-:R-:W-:-:S03]  /*0740*/  DFMA R20, R20, R22, R24 ;  /* 0x000000161414722b */ /* 0x010fc60000000018 */
[----:B------:R-:W4:Y:S04]  /*0750*/  LDG.E.64 R22, desc[UR14][R10.64+0x30] ;  /* 0x0000300e0a167981 */ /* 0x000f28000c1e1b00 */
[----:B------:R-:W4:Y:S01]  /*0760*/  LDG.E.64 R24, desc[UR14][R4.64+0x30] ;  /* 0x0000300e04187981 */ /* 0x000f22000c1e1b00 */
[----:B-----5:R-:W-:Y:S01]  /*0770*/  DFMA R6, R6, R8, R20 ;  /* 0x000000080606722b */ /* 0x020fe20000000014 */
[----:B------:R-:W-:-:S07]  /*0780*/  IADD3 R3, PT, PT, R3, 0x8, RZ ;  /* 0x0000000803037810 */ /* 0x000fce0007ffe0ff */
[----:B---3--:R-:W-:-:S08]  /*0790*/  DFMA R6, R12, R14, R6 ;  /* 0x0000000e0c06722b */ /* 0x008fd00000000006 */
[----:B--2---:R-:W-:-:S08]  /*07a0*/  DFMA R6, R16, R18, R6 ;  /* 0x000000121006722b */ /* 0x004fd00000000006 */
[----:B----4-:R-:W-:-:S08]  /*07b0*/  DFMA R24, R22, R24, R6 ;  /* 0x000000181618722b */ /* 0x010fd00000000006 */
[----:B------:R-:W-:-:S11]  /*07c0*/  DFMA R24, R26, R28, R24 ;  /* 0x0000001c1a18722b */ /* 0x000fd60000000018 */
.L_x_13:
        /* <DEDUP_REMOVED lines=17> */
[----:B------:R-:W5:Y:S01]  /*08e0*/  LDG.E.64 R14, desc[UR14][R20.64+0x18] ;  /* 0x0000180e140e7981 */ /* 0x000f62000c1e1b00 */
[----:B------:R-:W-:Y:S01]  /*08f0*/  IADD3 R3, PT, PT, R3, 0x4, RZ ;  /* 0x0000000403037810 */ /* 0x000fe20007ffe0ff */
[----:B---3--:R-:W-:-:S08]  /*0900*/  DFMA R18, R18, R22, R24 ;  /* 0x000000161212722b */ /* 0x008fd00000000018 */
[----:B--2---:R-:W-:-:S08]  /*0910*/  DFMA R8, R8, R10, R18 ;  /* 0x0000000a0808722b */ /* 0x004fd00000000012 */
[----:B----4-:R-:W-:-:S08]  /*0920*/  DFMA R4, R4, R6, R8 ;  /* 0x000000060404722b */ /* 0x010fd00000000008 */
[----:B-----5:R-:W-:-:S11]  /*0930*/  DFMA R24, R12, R14, R4 ;  /* 0x0000000e0c18722b */ /* 0x020fd60000000004 */
.L_x_14:
[----:B------:R-:W-:Y:S05]  /*0940*/  BRA.U !UP1, `(.L_x_10) ;  /* 0x00000001094c7547 */ /* 0x000fea000b800000 */
[----:B------:R-:W1:Y:S01]  /*0950*/  LDC.64 R4, c[0x0][0x388] ;  /* 0x0000e200ff047b82 */ /* 0x000e620000000a00 */
[----:B------:R-:W-:Y:S01]  /*0960*/  IADD3 R9, PT, PT, R2, R3, RZ ;  /* 0x0000000302097210 */ /* 0x000fe20007ffe0ff */
[----:B------:R-:W-:-:S06]  /*0970*/  UIADD3 UR4, UPT, UPT, -UR4, URZ, URZ ;  /* 0x000000ff04047290 */ /* 0x000fcc000fffe1ff */
[----:B------:R-:W2:Y:S01]  /*0980*/  LDC.64 R6, c[0x0][0x380] ;  /* 0x0000e000ff067b82 */ /* 0x000ea20000000a00 */
[----:B-1----:R-:W-:-:S04]  /*0990*/  IMAD.WIDE.U32 R4, R3, 0x8, R4 ;  /* 0x0000000803047825 */ /* 0x002fc800078e0004 */
[----:B------:R-:W-:Y:S01]  /*09a0*/  IMAD.MOV.U32 R8, RZ, RZ, R4 ;  /* 0x000000ffff087224 */ /* 0x000fe200078e0004 */
[----:B------:R-:W-:-:S07]  /*09b0*/  MOV R11, R5 ;  /* 0x00000005000b7202 */ /* 0x000fce0000000f00 */
.L_x_15:
[----:B--2---:R-:W-:Y:S01]  /*09c0*/  IMAD.WIDE R2, R9, 0x8, R6 ;  /* 0x0000000809027825 */ /* 0x004fe200078e0206 */
[----:B------:R-:W-:-:S03]  /*09d0*/  MOV R4, R8 ;  /* 0x0000000800047202 */ /* 0x000fc60000000f00 */
[----:B------:R-:W-:Y:S02]  /*09e0*/  IMAD.MOV.U32 R5, RZ, RZ, R11 ;  /* 0x000000ffff057224 */ /* 0x000fe400078e000b */
[----:B0-----:R-:W2:Y:S04]  /*09f0*/  LDG.E.64 R2, desc[UR14][R2.64] ;  /* 0x0000000e02027981 */ /* 0x001ea8000c1e1b00 */
[----:B------:R-:W2:Y:S01]  /*0a00*/  LDG.E.64 R4, desc[UR14][R4.64] ;  /* 0x0000000e04047981 */ /* 0x000ea2000c1e1b00 */
[----:B------:R-:W-:Y:S01]  /*0a10*/  UIADD3 UR4, UPT, UPT, UR4, 0x1, URZ ;  /* 0x0000000104047890 */ /* 0x000fe2000fffe0ff */
[----:B------:R-:W-:Y:S02]  /*0a20*/  IADD3 R8, P0, PT, R8, 0x8, RZ ;  /* 0x0000000808087810 */ /* 0x000fe40007f1e0ff */
[----:B------:R-:W-:Y:S01]  /*0a30*/  IADD3 R9, PT, PT, R9, 0x1, RZ ;  /* 0x0000000109097810 */ /* 0x000fe20007ffe0ff */
[----:B------:R-:W-:Y:S01]  /*0a40*/  UISETP.NE.AND UP0, UPT, UR4, URZ, UPT ;  /* 0x000000ff0400728c */ /* 0x000fe2000bf05270 */
[----:B------:R-:W-:Y:S01]  /*0a50*/  IADD3.X R11, PT, PT, RZ, R11, RZ, P0, !PT ;  /* 0x0000000bff0b7210 */ /* 0x000fe200007fe4ff */
[----:B--2---:R-:W-:-:S07]  /*0a60*/  DFMA R24, R2, R4, R24 ;  /* 0x000000040218722b */ /* 0x004fce0000000018 */
[----:B------:R-:W-:Y:S05]  /*0a70*/  BRA.U UP0, `(.L_x_15) ;  /* 0xfffffffd00d07547 */ /* 0x000fea000b83ffff */
.L_x_10:
[----:B------:R-:W1:Y:S02]  /*0a80*/  LDC.64 R2, c[0x0][0x390] ;  /* 0x0000e400ff027b82 */ /* 0x000e640000000a00 */
[----:B-1----:R-:W-:-:S05]  /*0a90*/  IMAD.WIDE R2, R0, 0x8, R2 ;  /* 0x0000000800027825 */ /* 0x002fca00078e0202 */
[----:B0-----:R-:W-:Y:S01]  /*0aa0*/  STG.E.64 desc[UR14][R2.64], R24 ;  /* 0x0000001802007986 */ /* 0x001fe2000c101b0e */
[----:B------:R-:W-:Y:S05]  /*0ab0*/  EXIT ;  /* 0x000000000000794d */ /* 0x000fea0003800000 */
.L_x_16:
        /* <DEDUP_REMOVED lines=12> */
.L_x_22:


//--------------------- .text._Z10dotProductPdS_iS_ --------------------------
	.section	.text._Z10dotProductPdS_iS_,"ax",@progbits
	.align	128
        .global         _Z10dotProductPdS_iS_
        .type           _Z10dotProductPdS_iS_,@function
        .size           _Z10dotProductPdS_iS_,(.L_x_23 - _Z10dotProductPdS_iS_)
        .other          _Z10dotProductPdS_iS_,@"STO_CUDA_ENTRY STV_DEFAULT"
_Z10dotProductPdS_iS_:
.text._Z10dotProductPdS_iS_:
        /* <DEDUP_REMOVED lines=10> */
[----:B------:R-:W2:Y:S01]  /*00a0*/  LDC.64 R4, c[0x0][0x388] ;  /* 0x0000e200ff047b82 */ /* 0x000ea20000000a00 */
[----:B0-----:R-:W-:-:S06]  /*00b0*/  IMAD.WIDE R2, R7, 0x8, R2 ;  /* 0x0000000807027825 */ /* 0x001fcc00078e0202 */
[----:B-1----:R-:W3:Y:S01]  /*00c0*/  LDG.E.64 R2, desc[UR4][R2.64] ;  /* 0x0000000402027981 */ /* 0x002ee2000c1e1b00 */
[----:B--2---:R-:W-:-:S06]  /*00d0*/  IMAD.WIDE R4, R7, 0x8, R4 ;  /* 0x0000000807047825 */ /* 0x004fcc00078e0204 */
[----:B------:R-:W3:Y:S01]  /*00e0*/  LDG.E.64 R4, desc[UR4][R4.64] ;  /* 0x0000000404047981 */ /* 0x000ee2000c1e1b00 */
[----:B------:R-:W0:Y:S01]  /*00f0*/  LDC.64 R8, c[0x0][0x398] ;  /* 0x0000e600ff087b82 */ /* 0x000e220000000a00 */
[----:B---3--:R-:W-:-:S07]  /*0100*/  DMUL R6, R2, R4 ;  /* 0x0000000402067228 */ /* 0x008fce0000000000 */
[----:B0-----:R-:W-:Y:S01]  /*0110*/  REDG.E.ADD.F64.RN.STRONG.GPU desc[UR4][R8.64], R6 ;  /* 0x00000006080079a6 */ /* 0x001fe2000c12ff04 */
[----:B------:R-:W-:Y:S05]  /*0120*/  EXIT ;  /* 0x000000000000794d */ /* 0x000fea0003800000 */
.L_x_17:
        /* <DEDUP_REMOVED lines=13> */
.L_x_23:


//--------------------- .nv.shared.reserved.0     --------------------------
	.section	.nv.shared.reserved.0,"aw",@nobits
	.weak		__nv_reservedSMEM_offset_0_alias
	.size		__nv_reservedSMEM_offset_0_alias, 0, 64
	.other		__nv_reservedSMEM_offset_0_alias,@"STO_CUDA_RESERVED_SHARED STV_DEFAULT"
__nv_reservedSMEM_offset_0_alias:
	.zero		0
	.zero		64


//--------------------- .nv.constant0._Z18JacobiPreconditionPdS_S_i --------------------------
	.section	.nv.constant0._Z18JacobiPreconditionPdS_S_i,"a",@progbits
	.sectionflags	@""
	.align	4
.nv.constant0._Z18JacobiPreconditionPdS_S_i:
	.zero		924


//--------------------- .nv.constant0._Z11vecSubtractPdS_iS_ --------------------------
	.section	.nv.constant0._Z11vecSubtractPdS_iS_,"a",@progbits
	.sectionflags	@""
	.align	4
.nv.constant0._Z11vecSubtractPdS_iS_:
	.zero		928


//--------------------- .nv.constant0._Z5APAlBPdS_diS_ --------------------------
	.section	.nv.constant0._Z5APAlBPdS_diS_,"a",@progbits
	.sectionflags	@""
	.align	4
.nv.constant0._Z5APAlBPdS_diS_:
	.zero		936


//--------------------- .nv.constant0._Z13MatrixVecMultPdS_S_i --------------------------
	.section	.nv.constant0._Z13MatrixVecMultPdS_S_i,"a",@progbits
	.sectionflags	@""
	.align	4
.nv.constant0._Z13MatrixVecMultPdS_S_i:
	.zero		924


//--------------------- .nv.constant0._Z10dotProductPdS_iS_ --------------------------
	.section	.nv.constant0._Z10dotProductPdS_iS_,"a",@progbits
	.sectionflags	@""
	.align	4
.nv.constant0._Z10dotProductPdS_iS_:
	.zero		928


//--------------------- SYMBOLS --------------------------

	.type		.nv.reservedSmem.offset0,@object
	.size		.nv.reservedSmem.offset0,0x4
